	.target	sm_90a

	.elftype	@"ET_EXEC"


//--------------------- .note.nv.tkinfo           --------------------------
	.section	.note.nv.tkinfo,"",@"SHT_NOTE"
	.sectionflags	@"SHF_NOTE_NV_TKINFO"
	.tkinfo
        /*0018*/ 	.word	0x00000002
        /*0030*/ 	.string	""
        /*0030*/ 	.string	"ptxas"
        /*0030*/ 	.string	"Cuda compilation tools, release 13.0, V13.0.88"
        /*0030*/ 	.string	"Build cuda_13.0.r13.0/compiler.36424714_0"
        /*0030*/ 	.string	"-v  -suppress-debug-info  -lineinfo  -arch sm_90a "



//--------------------- .note.nv.cuinfo           --------------------------
	.section	.note.nv.cuinfo,"",@"SHT_NOTE"
	.sectionflags	@"SHF_NOTE_NV_CUINFO"
        /*0018*/ 	.short	0x0002
        /*001a*/ 	.short	0x005a
        /*001c*/ 	.short	0x0082
	.zero		2


//--------------------- .nv.info                  --------------------------
	.section	.nv.info,"",@"SHT_CUDA_INFO"
	.align	4


	//----- nvinfo : EIATTR_REGCOUNT
	.align		4
        /*0000*/ 	.byte	0x04, 0x2f
        /*0002*/ 	.short	(.L_1 - .L_0)
	.align		4
.L_0:
        /*0004*/ 	.word	index@(matmul_kernel)
        /*0008*/ 	.word	0x00000060


	//----- nvinfo : EIATTR_FRAME_SIZE
	.align		4
.L_1:
        /*000c*/ 	.byte	0x04, 0x11
        /*000e*/ 	.short	(.L_3 - .L_2)
	.align		4
.L_2:
        /*0010*/ 	.word	index@(matmul_kernel)
        /*0014*/ 	.word	0x00000000


	//----- nvinfo : EIATTR_MIN_STACK_SIZE
	.align		4
.L_3:
        /*0018*/ 	.byte	0x04, 0x12
        /*001a*/ 	.short	(.L_5 - .L_4)
	.align		4
.L_4:
        /*001c*/ 	.word	index@(matmul_kernel)
        /*0020*/ 	.word	0x00000000
.L_5:


//--------------------- .nv.compat                --------------------------
	.section	.nv.compat,"",@"SHT_CUDA_COMPAT_INFO"
	.align	4
        /*0000*/ 	.byte	0x02, 0x09, 0x01, 0x00, 0x02, 0x02, 0x04, 0x00, 0x02, 0x05, 0x05, 0x00, 0x03, 0x07, 0x01, 0x01
        /*0010*/ 	.byte	0x02, 0x03, 0x00, 0x00, 0x02, 0x06, 0x01, 0x00, 0x04, 0x0b, 0x08, 0x00, 0x00, 0x00, 0x00, 0x00
        /*0020*/ 	.byte	0x00, 0x00, 0x00, 0x00


//--------------------- .nv.info.matmul_kernel    --------------------------
	.section	.nv.info.matmul_kernel,"",@"SHT_CUDA_INFO"
	.sectionflags	@""
	.align	4


	//----- nvinfo : EIATTR_CUDA_API_VERSION
	.align		4
        /*0000*/ 	.byte	0x04, 0x37
        /*0002*/ 	.short	(.L_7 - .L_6)
.L_6:
        /*0004*/ 	.word	0x00000082


	//----- nvinfo : EIATTR_KPARAM_INFO
	.align		4
.L_7:
        /*0008*/ 	.byte	0x04, 0x17
        /*000a*/ 	.short	(.L_9 - .L_8)
.L_8:
        /*000c*/ 	.word	0x00000000
        /*0010*/ 	.short	0x000d
        /*0012*/ 	.short	0x0048
        /*0014*/ 	.byte	0x00, 0xf4, 0x21, 0x00


	//----- nvinfo : EIATTR_KPARAM_INFO
	.align		4
.L_9:
        /*0018*/ 	.byte	0x04, 0x17
        /*001a*/ 	.short	(.L_11 - .L_10)
.L_10:
        /*001c*/ 	.word	0x00000000
        /*0020*/ 	.short	0x000c
        /*0022*/ 	.short	0x0040
        /*0024*/ 	.byte	0x00, 0xf4, 0x21, 0x00


	//----- nvinfo : EIATTR_KPARAM_INFO
	.align		4
.L_11:
        /*0028*/ 	.byte	0x04, 0x17
        /*002a*/ 	.short	(.L_13 - .L_12)
.L_12:
        /*002c*/ 	.word	0x00000000
        /*0030*/ 	.short	0x000b
        /*0032*/ 	.short	0x0038
        /*0034*/ 	.byte	0x00, 0xf0, 0x11, 0x00


	//----- nvinfo : EIATTR_KPARAM_INFO
	.align		4
.L_13:
        /*0038*/ 	.byte	0x04, 0x17
        /*003a*/ 	.short	(.L_15 - .L_14)
.L_14:
        /*003c*/ 	.word	0x00000000
        /*0040*/ 	.short	0x000a
        /*0042*/ 	.short	0x0034
        /*0044*/ 	.byte	0x00, 0xf0, 0x11, 0x00


	//----- nvinfo : EIATTR_KPARAM_INFO
	.align		4
.L_15:
        /*0048*/ 	.byte	0x04, 0x17
        /*004a*/ 	.short	(.L_17 - .L_16)
.L_16:
        /*004c*/ 	.word	0x00000000
        /*0050*/ 	.short	0x0009
        /*0052*/ 	.short	0x0030
        /*0054*/ 	.byte	0x00, 0xf0, 0x11, 0x00


	//----- nvinfo : EIATTR_KPARAM_INFO
	.align		4
.L_17:
        /*0058*/ 	.byte	0x04, 0x17
        /*005a*/ 	.short	(.L_19 - .L_18)
.L_18:
        /*005c*/ 	.word	0x00000000
        /*0060*/ 	.short	0x0008
        /*0062*/ 	.short	0x002c
        /*0064*/ 	.byte	0x00, 0xf0, 0x11, 0x00


	//----- nvinfo : EIATTR_KPARAM_INFO
	.align		4
.L_19:
        /*0068*/ 	.byte	0x04, 0x17
        /*006a*/ 	.short	(.L_21 - .L_20)
.L_20:
        /*006c*/ 	.word	0x00000000
        /*0070*/ 	.short	0x0007
        /*0072*/ 	.short	0x0028
        /*0074*/ 	.byte	0x00, 0xf0, 0x11, 0x00


	//----- nvinfo : EIATTR_KPARAM_INFO
	.align		4
.L_21:
        /*0078*/ 	.byte	0x04, 0x17
        /*007a*/ 	.short	(.L_23 - .L_22)
.L_22:
        /*007c*/ 	.word	0x00000000
        /*0080*/ 	.short	0x0006
        /*0082*/ 	.short	0x0024
        /*0084*/ 	.byte	0x00, 0xf0, 0x11, 0x00


	//----- nvinfo : EIATTR_KPARAM_INFO
	.align		4
.L_23:
        /*0088*/ 	.byte	0x04, 0x17
        /*008a*/ 	.short	(.L_25 - .L_24)
.L_24:
        /*008c*/ 	.word	0x00000000
        /*0090*/ 	.short	0x0005
        /*0092*/ 	.short	0x0020
        /*0094*/ 	.byte	0x00, 0xf0, 0x11, 0x00


	//----- nvinfo : EIATTR_KPARAM_INFO
	.align		4
.L_25:
        /*0098*/ 	.byte	0x04, 0x17
        /*009a*/ 	.short	(.L_27 - .L_26)
.L_26:
        /*009c*/ 	.word	0x00000000
        /*00a0*/ 	.short	0x0004
        /*00a2*/ 	.short	0x001c
        /*00a4*/ 	.byte	0x00, 0xf0, 0x11, 0x00


	//----- nvinfo : EIATTR_KPARAM_INFO
	.align		4
.L_27:
        /*00a8*/ 	.byte	0x04, 0x17
        /*00aa*/ 	.short	(.L_29 - .L_28)
.L_28:
        /*00ac*/ 	.word	0x00000000
        /*00b0*/ 	.short	0x0003
        /*00b2*/ 	.short	0x0018
        /*00b4*/ 	.byte	0x00, 0xf0, 0x11, 0x00


	//----- nvinfo : EIATTR_KPARAM_INFO
	.align		4
.L_29:
        /*00b8*/ 	.byte	0x04, 0x17
        /*00ba*/ 	.short	(.L_31 - .L_30)
.L_30:
        /*00bc*/ 	.word	0x00000000
        /*00c0*/ 	.short	0x0002
        /*00c2*/ 	.short	0x0010
        /*00c4*/ 	.byte	0x00, 0xf4, 0x21, 0x00


	//----- nvinfo : EIATTR_KPARAM_INFO
	.align		4
.L_31:
        /*00c8*/ 	.byte	0x04, 0x17
        /*00ca*/ 	.short	(.L_33 - .L_32)
.L_32:
        /*00cc*/ 	.word	0x00000000
        /*00d0*/ 	.short	0x0001
        /*00d2*/ 	.short	0x0008
        /*00d4*/ 	.byte	0x00, 0xf4, 0x21, 0x00


	//----- nvinfo : EIATTR_KPARAM_INFO
	.align		4
.L_33:
        /*00d8*/ 	.byte	0x04, 0x17
        /*00da*/ 	.short	(.L_35 - .L_34)
.L_34:
        /*00dc*/ 	.word	0x00000000
        /*00e0*/ 	.short	0x0000
        /*00e2*/ 	.short	0x0000
        /*00e4*/ 	.byte	0x00, 0xf4, 0x21, 0x00


	//----- nvinfo : EIATTR_EXPLICIT_CLUSTER
	.align		4
.L_35:
        /*00e8*/ 	.byte	0x01, 0x3e
	.zero		2


	//----- nvinfo : EIATTR_CTA_PER_CLUSTER
	.align		4
        /*00ec*/ 	.byte	0x04, 0x3d
        /*00ee*/ 	.short	(.L_37 - .L_36)
.L_36:
        /*00f0*/ 	.word	0x00000004
        /*00f4*/ 	.word	0x00000001
        /*00f8*/ 	.word	0x00000001


	//----- nvinfo : EIATTR_SPARSE_MMA_MASK
	.align		4
.L_37:
        /*00fc*/ 	.byte	0x03, 0x50
        /*00fe*/ 	.short	0x0000


	//----- nvinfo : EIATTR_MAXREG_COUNT
	.align		4
        /*0100*/ 	.byte	0x03, 0x1b
        /*0102*/ 	.short	0x00ff


	//----- nvinfo : EIATTR_NUM_BARRIERS
	.align		4
        /*0104*/ 	.byte	0x02, 0x4c
        /*0106*/ 	.byte	0x01
	.zero		1


	//----- nvinfo : EIATTR_MERCURY_ISA_VERSION
	.align		4
        /*0108*/ 	.byte	0x03, 0x5f
        /*010a*/ 	.short	0x0101


	//----- nvinfo : EIATTR_EXIT_INSTR_OFFSETS
	.align		4
        /*010c*/ 	.byte	0x04, 0x1c
        /*010e*/ 	.short	(.L_39 - .L_38)


	//   ....[0]....
.L_38:
        /*0110*/ 	.word	0x00002900


	//   ....[1]....
        /*0114*/ 	.word	0x00002930


	//----- nvinfo : EIATTR_REQNTID
	.align		4
.L_39:
        /*0118*/ 	.byte	0x04, 0x10
        /*011a*/ 	.short	(.L_41 - .L_40)
.L_40:
        /*011c*/ 	.word	0x00000080
        /*0120*/ 	.word	0x00000001
        /*0124*/ 	.word	0x00000001


	//----- nvinfo : EIATTR_CBANK_PARAM_SIZE
	.align		4
.L_41:
        /*0128*/ 	.byte	0x03, 0x19
        /*012a*/ 	.short	0x0050


	//----- nvinfo : EIATTR_PARAM_CBANK
	.align		4
        /*012c*/ 	.byte	0x04, 0x0a
        /*012e*/ 	.short	(.L_43 - .L_42)
	.align		4
.L_42:
        /*0130*/ 	.word	index@(.nv.constant0.matmul_kernel)
        /*0134*/ 	.short	0x0210
        /*0136*/ 	.short	0x0050


	//----- nvinfo : EIATTR_SW_WAR
	.align		4
.L_43:
        /*0138*/ 	.byte	0x04, 0x36
        /*013a*/ 	.short	(.L_45 - .L_44)
.L_44:
        /*013c*/ 	.word	0x00000008
.L_45:


//--------------------- .nv.callgraph             --------------------------
	.section	.nv.callgraph,"",@"SHT_CUDA_CALLGRAPH"
	.align	4
	.sectionentsize	8
	.align		4
        /*0000*/ 	.word	0x00000000
	.align		4
        /*0004*/ 	.word	0xffffffff
	.align		4
        /*0008*/ 	.word	0x00000000
	.align		4
        /*000c*/ 	.word	0xfffffffe
	.align		4
        /*0010*/ 	.word	0x00000000
	.align		4
        /*0014*/ 	.word	0xfffffffd
	.align		4
        /*0018*/ 	.word	0x00000000
	.align		4
        /*001c*/ 	.word	0xfffffffc


//--------------------- .text.matmul_kernel       --------------------------
	.section	.text.matmul_kernel,"ax",@progbits
	.align	128
        .global         matmul_kernel
        .type           matmul_kernel,@function
        .size           matmul_kernel,(.L_x_3 - matmul_kernel)
        .other          matmul_kernel,@"STO_CUDA_ENTRY STV_DEFAULT"
matmul_kernel:
.text.matmul_kernel:
[----:B------:R-:W-:Y:S08]  /*0000*/  LDC R1, c[0x0][0x28] ;  /* 0x00000a00ff017b82 */ /* 0x000ff00000000800 */
[----:B------:R-:W0:Y:S01]  /*0010*/  LDC.64 R8, c[0x0][0x228] ;  /* 0x00008a00ff087b82 */ /* 0x000e220000000a00 */
[----:B------:R-:W1:Y:S01]  /*0020*/  S2R R14, SR_TID.X ;  /* 0x00000000000e7919 */ /* 0x000e620000002100 */
[----:B------:R-:W-:Y:S01]  /*0030*/  ULDC.64 UR16, c[0x0][0x208] ;  /* 0x0000820000107ab9 */ /* 0x000fe20000000a00 */
[----:B------:R-:W-:-:S02]  /*0040*/  CS2R R24, SRZ ;  /* 0x0000000000187805 */ /* 0x000fc4000001ff00 */
[----:B------:R-:W-:Y:S02]  /*0050*/  CS2R R26, SRZ ;  /* 0x00000000001a7805 */ /* 0x000fe4000001ff00 */
[----:B------:R-:W-:Y:S02]  /*0060*/  CS2R R32, SRZ ;  /* 0x0000000000207805 */ /* 0x000fe4000001ff00 */
[----:B------:R-:W-:Y:S01]  /*0070*/  CS2R R34, SRZ ;  /* 0x0000000000227805 */ /* 0x000fe2000001ff00 */
[----:B------:R-:W2:Y:S08]  /*0080*/  S2UR UR4, SR_CTAID.X ;  /* 0x00000000000479c3 */ /* 0x000eb00000002500 */
[----:B------:R-:W3:Y:S01]  /*0090*/  S2UR UR13, SR_CgaCtaId ;  /* 0x00000000000d79c3 */ /* 0x000ee20000008800 */
[----:B0-----:R-:W-:-:S05]  /*00a0*/  VIADD R0, R9, 0x3f ;  /* 0x0000003f09007836 */ /* 0x001fca0000000000 */
[----:B------:R-:W-:Y:S02]  /*00b0*/  SHF.R.S32.HI R3, RZ, 0x1f, R0 ;  /* 0x0000001fff037819 */ /* 0x000fe40000011400 */
[----:B--2---:R-:W-:Y:S01]  /*00c0*/  I2FP.F32.U32 R5, UR4 ;  /* 0x0000000400057c45 */ /* 0x004fe20008201000 */
[----:B------:R-:W-:Y:S01]  /*00d0*/  ULDC UR4, c[0x0][0x150] ;  /* 0x0000540000047ab9 */ /* 0x000fe20000000800 */
[----:B------:R-:W-:Y:S02]  /*00e0*/  LEA.HI R3, R3, R0, RZ, 0x6 ;  /* 0x0000000003037211 */ /* 0x000fe400078f30ff */
[----:B-1----:R-:W-:Y:S01]  /*00f0*/  SHF.R.U32.HI R16, RZ, 0x6, R14 ;  /* 0x00000006ff107819 */ /* 0x002fe2000001160e */
[----:B------:R-:W-:Y:S01]  /*0100*/  FMUL R5, R5, UR4 ;  /* 0x0000000405057c20 */ /* 0x000fe20008400000 */
[----:B------:R-:W-:Y:S01]  /*0110*/  SHF.R.S32.HI R3, RZ, 0x6, R3 ;  /* 0x00000006ff037819 */ /* 0x000fe20000011403 */
[----:B---3--:R-:W-:Y:S01]  /*0120*/  USHF.L.U32 UR4, UR13, 0x5, URZ ;  /* 0x000000050d047899 */ /* 0x008fe2000800063f */
[----:B------:R-:W-:-:S03]  /*0130*/  SGXT.U32 R16, R16, 0x1 ;  /* 0x000000011010781a */ /* 0x000fc60000000000 */
[----:B------:R-:W-:Y:S01]  /*0140*/  IMAD.SHL.U32 R4, R3, 0x8, RZ ;  /* 0x0000000803047824 */ /* 0x000fe200078e00ff */
[----:B------:R-:W0:Y:S01]  /*0150*/  F2I.U32.TRUNC.NTZ R5, R5 ;  /* 0x0000000500057305 */ /* 0x000e22000020f000 */
[----:B------:R-:W-:Y:S01]  /*0160*/  IMAD.U32 R12, RZ, RZ, UR4 ;  /* 0x00000004ff0c7e24 */ /* 0x000fe2000f8e00ff */
[----:B------:R-:W-:Y:S02]  /*0170*/  UMOV UR4, 0x400 ;  /* 0x0000040000047882 */ /* 0x000fe40000000000 */
[----:B------:R-:W-:Y:S01]  /*0180*/  IABS R7, R4 ;  /* 0x0000000400077213 */ /* 0x000fe20000000000 */
[----:B------:R-:W-:-:S03]  /*0190*/  ULEA UR12, UR13, UR4, 0x18 ;  /* 0x000000040d0c7291 */ /* 0x000fc6000f8ec03f */
[----:B------:R-:W1:Y:S01]  /*01a0*/  I2F.RP R0, R7 ;  /* 0x0000000700007306 */ /* 0x000e620000209400 */
[----:B0-----:R-:W-:-:S07]  /*01b0*/  IABS R13, R5 ;  /* 0x00000005000d7213 */ /* 0x001fce0000000000 */
[----:B-1----:R-:W0:Y:S02]  /*01c0*/  MUFU.RCP R0, R0 ;  /* 0x0000000000007308 */ /* 0x002e240000001000 */
[----:B0-----:R-:W-:Y:S01]  /*01d0*/  VIADD R2, R0, 0xffffffe ;  /* 0x0ffffffe00027836 */ /* 0x001fe20000000000 */
[----:B------:R-:W-:-:S05]  /*01e0*/  IABS R0, R4 ;  /* 0x0000000400007213 */ /* 0x000fca0000000000 */
[----:B------:R0:W1:Y:S01]  /*01f0*/  F2I.FTZ.U32.TRUNC.NTZ R3, R2 ;  /* 0x0000000200037305 */ /* 0x000062000021f000 */
[----:B------:R-:W-:Y:S02]  /*0200*/  IMAD.MOV R0, RZ, RZ, -R0 ;  /* 0x000000ffff007224 */ /* 0x000fe400078e0a00 */
[----:B0-----:R-:W-:Y:S02]  /*0210*/  IMAD.MOV.U32 R2, RZ, RZ, RZ ;  /* 0x000000ffff027224 */ /* 0x001fe400078e00ff */
[----:B-1----:R-:W-:-:S04]  /*0220*/  IMAD.MOV R6, RZ, RZ, -R3 ;  /* 0x000000ffff067224 */ /* 0x002fc800078e0a03 */
[----:B------:R-:W-:-:S04]  /*0230*/  IMAD R11, R6, R7, RZ ;  /* 0x00000007060b7224 */ /* 0x000fc800078e02ff */
[----:B------:R-:W-:-:S06]  /*0240*/  IMAD.HI.U32 R2, R3, R11, R2 ;  /* 0x0000000b03027227 */ /* 0x000fcc00078e0002 */
[----:B------:R-:W-:-:S04]  /*0250*/  IMAD.HI.U32 R2, R2, R13, RZ ;  /* 0x0000000d02027227 */ /* 0x000fc800078e00ff */
[----:B------:R-:W-:-:S05]  /*0260*/  IMAD R0, R2, R0, R13 ;  /* 0x0000000002007224 */ /* 0x000fca00078e020d */
[----:B------:R-:W-:-:S13]  /*0270*/  ISETP.GT.U32.AND P1, PT, R7, R0, PT ;  /* 0x000000000700720c */ /* 0x000fda0003f24070 */
[----:B------:R-:W-:Y:S02]  /*0280*/  @!P1 IMAD.IADD R0, R0, 0x1, -R7 ;  /* 0x0000000100009824 */ /* 0x000fe400078e0a07 */
[----:B------:R-:W-:Y:S01]  /*0290*/  @!P1 VIADD R2, R2, 0x1 ;  /* 0x0000000102029836 */ /* 0x000fe20000000000 */
[----:B------:R-:W-:Y:S02]  /*02a0*/  ISETP.NE.AND P1, PT, R4, RZ, PT ;  /* 0x000000ff0400720c */ /* 0x000fe40003f25270 */
[----:B------:R-:W-:Y:S02]  /*02b0*/  ISETP.GE.U32.AND P0, PT, R0, R7, PT ;  /* 0x000000070000720c */ /* 0x000fe40003f06070 */
[----:B------:R-:W-:-:S04]  /*02c0*/  LOP3.LUT R0, R5, R4, RZ, 0x3c, !PT ;  /* 0x0000000405007212 */ /* 0x000fc800078e3cff */
[----:B------:R-:W-:Y:S01]  /*02d0*/  ISETP.GE.AND P2, PT, R0, RZ, PT ;  /* 0x000000ff0000720c */ /* 0x000fe20003f46270 */
[----:B------:R-:W-:-:S05]  /*02e0*/  VIADD R0, R8, 0x7f ;  /* 0x0000007f08007836 */ /* 0x000fca0000000000 */
[----:B------:R-:W-:Y:S01]  /*02f0*/  SHF.R.S32.HI R3, RZ, 0x1f, R0 ;  /* 0x0000001fff037819 */ /* 0x000fe20000011400 */
[----:B------:R-:W-:-:S03]  /*0300*/  @P0 VIADD R2, R2, 0x1 ;  /* 0x0000000102020836 */ /* 0x000fc60000000000 */
[----:B------:R-:W-:-:S03]  /*0310*/  LEA.HI R3, R3, R0, RZ, 0x7 ;  /* 0x0000000003037211 */ /* 0x000fc600078f38ff */
[----:B------:R-:W-:Y:S01]  /*0320*/  @!P2 IMAD.MOV R2, RZ, RZ, -R2 ;  /* 0x000000ffff02a224 */ /* 0x000fe200078e0a02 */
[----:B------:R-:W-:-:S05]  /*0330*/  @!P1 LOP3.LUT R2, RZ, R4, RZ, 0x33, !PT ;  /* 0x00000004ff029212 */ /* 0x000fca00078e33ff */
[----:B------:R-:W-:Y:S02]  /*0340*/  IMAD.SHL.U32 R6, R2, 0x8, RZ ;  /* 0x0000000802067824 */ /* 0x000fe400078e00ff */
[----:B------:R-:W-:-:S03]  /*0350*/  IMAD.MOV R2, RZ, RZ, -R2 ;  /* 0x000000ffff027224 */ /* 0x000fc600078e0a02 */
[----:B------:R-:W-:Y:S01]  /*0360*/  LEA.HI.SX32 R3, R3, -R6, 0x19 ;  /* 0x8000000603037211 */ /* 0x000fe200078fcaff */
[----:B------:R-:W-:-:S03]  /*0370*/  IMAD R10, R4, R2, R5 ;  /* 0x00000002040a7224 */ /* 0x000fc600078e0205 */
[----:B------:R-:W-:-:S04]  /*0380*/  VIMNMX R13, R3, 0x8, PT ;  /* 0x00000008030d7848 */ /* 0x000fc80003fe0100 */
[-C--:B------:R-:W-:Y:S02]  /*0390*/  IABS R7, R13.reuse ;  /* 0x0000000d00077213 */ /* 0x080fe40000000000 */
[----:B------:R-:W-:Y:S02]  /*03a0*/  IABS R4, R13 ;  /* 0x0000000d00047213 */ /* 0x000fe40000000000 */
[----:B------:R-:W0:Y:S08]  /*03b0*/  I2F.RP R0, R7 ;  /* 0x0000000700007306 */ /* 0x000e300000209400 */
[----:B0-----:R-:W0:Y:S02]  /*03c0*/  MUFU.RCP R0, R0 ;  /* 0x0000000000007308 */ /* 0x001e240000001000 */
[----:B0-----:R-:W-:-:S02]  /*03d0*/  VIADD R3, R0, 0xffffffe ;  /* 0x0ffffffe00037836 */ /* 0x001fc40000000000 */
[----:B------:R-:W-:Y:S02]  /*03e0*/  IMAD.MOV R0, RZ, RZ, -R4 ;  /* 0x000000ffff007224 */ /* 0x000fe400078e0a04 */
[----:B------:R-:W0:Y:S02]  /*03f0*/  LDC R4, c[0x0][0x230] ;  /* 0x00008c00ff047b82 */ /* 0x000e240000000800 */
[----:B------:R-:W1:Y:S02]  /*0400*/  F2I.FTZ.U32.TRUNC.NTZ R3, R3 ;  /* 0x0000000300037305 */ /* 0x000e64000021f000 */
[----:B-1----:R-:W-:-:S04]  /*0410*/  IMAD.MOV R11, RZ, RZ, -R3 ;  /* 0x000000ffff0b7224 */ /* 0x002fc800078e0a03 */
[----:B------:R-:W-:Y:S01]  /*0420*/  IMAD.MOV.U32 R2, RZ, RZ, R11 ;  /* 0x000000ffff027224 */ /* 0x000fe200078e000b */
[----:B------:R-:W-:-:S03]  /*0430*/  IABS R11, R10 ;  /* 0x0000000a000b7213 */ /* 0x000fc60000000000 */
[----:B------:R-:W-:Y:S02]  /*0440*/  IMAD R5, R2, R7, RZ ;  /* 0x0000000702057224 */ /* 0x000fe400078e02ff */
[----:B------:R-:W-:-:S04]  /*0450*/  IMAD.MOV.U32 R2, RZ, RZ, RZ ;  /* 0x000000ffff027224 */ /* 0x000fc800078e00ff */
[----:B------:R-:W-:Y:S01]  /*0460*/  IMAD.HI.U32 R2, R3, R5, R2 ;  /* 0x0000000503027227 */ /* 0x000fe200078e0002 */
[----:B------:R-:W-:-:S04]  /*0470*/  LOP3.LUT R3, R14, 0x3f, RZ, 0xc0, !PT ;  /* 0x0000003f0e037812 */ /* 0x000fc800078ec0ff */
[----:B------:R-:W-:Y:S01]  /*0480*/  LOP3.LUT R3, R3, 0x40, R12, 0xf8, !PT ;  /* 0x0000004003037812 */ /* 0x000fe200078ef80c */
        /* <DEDUP_REMOVED lines=8> */
[----:B------:R-:W-:-:S07]  /*0510*/  ISETP.GE.AND P2, PT, R0, RZ, PT ;  /* 0x000000ff0000720c */ /* 0x000fce0003f46270 */
[----:B------:R-:W-:-:S06]  /*0520*/  @P0 VIADD R2, R2, 0x1 ;  /* 0x0000000102020836 */ /* 0x000fcc0000000000 */
[----:B------:R-:W-:Y:S01]  /*0530*/  @!P2 IMAD.MOV R2, RZ, RZ, -R2 ;  /* 0x000000ffff02a224 */ /* 0x000fe200078e0a02 */
[----:B------:R-:W-:-:S05]  /*0540*/  @!P1 LOP3.LUT R2, RZ, R13, RZ, 0x33, !PT ;  /* 0x0000000dff029212 */ /* 0x000fca00078e33ff */
[----:B------:R-:W-:Y:S02]  /*0550*/  IMAD.MOV R0, RZ, RZ, -R2 ;  /* 0x000000ffff007224 */ /* 0x000fe400078e0a02 */
[----:B------:R-:W-:Y:S02]  /*0560*/  IMAD.SHL.U32 R17, R2, 0x40, RZ ;  /* 0x0000004002117824 */ /* 0x000fe400078e00ff */
[----:B------:R-:W-:-:S04]  /*0570*/  IMAD R0, R13, R0, R10 ;  /* 0x000000000d007224 */ /* 0x000fc800078e020a */
[----:B------:R-:W-:-:S04]  /*0580*/  IMAD.IADD R0, R6, 0x1, R0 ;  /* 0x0000000106007824 */ /* 0x000fc800078e0200 */
[----:B------:R-:W-:Y:S02]  /*0590*/  IMAD R15, R0, 0x80, R3 ;  /* 0x00000080000f7824 */ /* 0x000fe400078e0203 */
[----:B0-----:R-:W-:-:S05]  /*05a0*/  VIADD R0, R4, 0x1f ;  /* 0x0000001f04007836 */ /* 0x001fca0000000000 */
[----:B------:R-:W-:-:S13]  /*05b0*/  ISETP.GE.AND P0, PT, R0, 0x20, PT ;  /* 0x000000200000780c */ /* 0x000fda0003f06270 */
[----:B------:R-:W-:Y:S05]  /*05c0*/  @!P0 BRA `(.L_x_0) ;  /* 0x0000001800b88947 */ /* 0x000fea0003800000 */
[----:B------:R-:W-:Y:S01]  /*05d0*/  IABS R3, R8 ;  /* 0x0000000800037213 */ /* 0x000fe20000000000 */
[----:B------:R-:W-:Y:S01]  /*05e0*/  ULDC UR4, c[0x0][0x234] ;  /* 0x00008d0000047ab9 */ /* 0x000fe20000000800 */
[----:B------:R-:W-:Y:S01]  /*05f0*/  IABS R2, R9 ;  /* 0x0000000900027213 */ /* 0x000fe20000000000 */
[----:B------:R-:W-:Y:S01]  /*0600*/  ULDC.64 UR6, c[0x0][0x210] ;  /* 0x0000840000067ab9 */ /* 0x000fe20000000a00 */
[----:B------:R-:W0:Y:S01]  /*0610*/  I2F.RP R11, R3 ;  /* 0x00000003000b7306 */ /* 0x000e220000209400 */
[----:B------:R-:W-:Y:S01]  /*0620*/  SHF.R.U32.HI R4, RZ, 0x5, R14 ;  /* 0x00000005ff047819 */ /* 0x000fe2000001160e */
[----:B------:R-:W-:Y:S01]  /*0630*/  ULDC UR5, c[0x0][0x240] ;  /* 0x0000900000057ab9 */ /* 0x000fe20000000800 */
[----:B------:R-:W-:Y:S01]  /*0640*/  IABS R19, R15 ;  /* 0x0000000f00137213 */ /* 0x000fe20000000000 */
[----:B------:R-:W1:Y:S01]  /*0650*/  LDC R47, c[0x0][0x238] ;  /* 0x00008e00ff2f7b82 */ /* 0x000e620000000800 */
[----:B------:R-:W-:Y:S02]  /*0660*/  SGXT.U32 R4, R4, 0x2 ;  /* 0x000000020404781a */ /* 0x000fe40000000000 */
[----:B------:R-:W-:-:S02]  /*0670*/  CS2R R32, SRZ ;  /* 0x0000000000207805 */ /* 0x000fc4000001ff00 */
[----:B------:R-:W-:Y:S01]  /*0680*/  ISETP.GE.AND P2, PT, R15, RZ, PT ;  /* 0x000000ff0f00720c */ /* 0x000fe20003f46270 */
[----:B------:R-:W2:Y:S01]  /*0690*/  I2F.RP R10, R2 ;  /* 0x00000002000a7306 */ /* 0x000ea20000209400 */
[----:B------:R-:W-:Y:S01]  /*06a0*/  LOP3.LUT R4, R4, 0x20, R12, 0xf8, !PT ;  /* 0x0000002004047812 */ /* 0x000fe200078ef80c */
[----:B------:R-:W-:Y:S01]  /*06b0*/  IMAD.MOV.U32 R12, RZ, RZ, R19 ;  /* 0x000000ffff0c7224 */ /* 0x000fe200078e0013 */
[C---:B------:R-:W-:Y:S02]  /*06c0*/  LOP3.LUT R44, R14.reuse, 0x1f, RZ, 0xc0, !PT ;  /* 0x0000001f0e2c7812 */ /* 0x040fe400078ec0ff */
[----:B------:R-:W-:Y:S02]  /*06d0*/  CS2R R34, SRZ ;  /* 0x0000000000227805 */ /* 0x000fe4000001ff00 */
[----:B------:R-:W-:Y:S01]  /*06e0*/  LOP3.LUT R20, R17, R4, RZ, 0xfc, !PT ;  /* 0x0000000411147212 */ /* 0x000fe200078efcff */
[----:B------:R-:W-:Y:S01]  /*06f0*/  IMAD.MOV.U32 R4, RZ, RZ, RZ ;  /* 0x000000ffff047224 */ /* 0x000fe200078e00ff */
[----:B------:R-:W-:Y:S01]  /*0700*/  LEA.HI R43, R14, 0x1e, RZ, 0x1a ;  /* 0x0000001e0e2b7811 */ /* 0x000fe200078fd0ff */
[----:B0-----:R-:W0:Y:S01]  /*0710*/  MUFU.RCP R11, R11 ;  /* 0x0000000b000b7308 */ /* 0x001e220000001000 */
[----:B------:R-:W-:-:S02]  /*0720*/  LOP3.LUT R22, R20, 0x1c, RZ, 0xfc, !PT ;  /* 0x0000001c14167812 */ /* 0x000fc400078efcff */
[----:B------:R-:W-:Y:S02]  /*0730*/  CS2R R36, SRZ ;  /* 0x0000000000247805 */ /* 0x000fe4000001ff00 */
[C---:B------:R-:W-:Y:S02]  /*0740*/  LOP3.LUT R24, R20.reuse, 0x18, RZ, 0xfc, !PT ;  /* 0x0000001814187812 */ /* 0x040fe400078efcff */
[----:B------:R-:W-:Y:S02]  /*0750*/  CS2R R38, SRZ ;  /* 0x0000000000267805 */ /* 0x000fe4000001ff00 */
[C---:B------:R-:W-:Y:S01]  /*0760*/  LOP3.LUT R26, R20.reuse, 0x14, RZ, 0xfc, !PT ;  /* 0x00000014141a7812 */ /* 0x040fe200078efcff */
[----:B------:R-:W-:Y:S01]  /*0770*/  UMOV UR8, 0x80 ;  /* 0x0000008000087882 */ /* 0x000fe20000000000 */
[C---:B------:R-:W-:Y:S01]  /*0780*/  LOP3.LUT R27, R20.reuse, 0x10, RZ, 0xfc, !PT ;  /* 0x00000010141b7812 */ /* 0x040fe200078efcff */
[----:B--2---:R-:W2:Y:S01]  /*0790*/  MUFU.RCP R10, R10 ;  /* 0x0000000a000a7308 */ /* 0x004ea20000001000 */
[----:B------:R-:W-:Y:S01]  /*07a0*/  IABS R19, R26 ;  /* 0x0000001a00137213 */ /* 0x000fe20000000000 */
[----:B------:R-:W-:Y:S01]  /*07b0*/  UMOV UR9, 0x40000040 ;  /* 0x4000004000097882 */ /* 0x000fe20000000000 */
[C---:B------:R-:W-:Y:S01]  /*07c0*/  LOP3.LUT R28, R20.reuse, 0xc, RZ, 0xfc, !PT ;  /* 0x0000000c141c7812 */ /* 0x040fe200078efcff */
[----:B-1----:R-:W-:Y:S01]  /*07d0*/  IMAD R43, R43, R47, RZ ;  /* 0x0000002f2b2b7224 */ /* 0x002fe200078e02ff */
[----:B------:R-:W-:Y:S01]  /*07e0*/  IABS R21, R27 ;  /* 0x0000001b00157213 */ /* 0x000fe20000000000 */
[----:B------:R-:W-:Y:S01]  /*07f0*/  IMAD.SHL.U32 R51, R47, 0x20, RZ ;  /* 0x000000202f337824 */ /* 0x000fe200078e00ff */
[----:B------:R-:W-:Y:S01]  /*0800*/  LOP3.LUT R29, R20, 0x8, RZ, 0xfc, !PT ;  /* 0x00000008141d7812 */ /* 0x000fe200078efcff */
[----:B------:R-:W-:Y:S01]  /*0810*/  IMAD R50, R16, R47, RZ ;  /* 0x0000002f10327224 */ /* 0x000fe200078e02ff */
[----:B------:R-:W-:Y:S01]  /*0820*/  LOP3.LUT R30, R20, 0x4, RZ, 0xfc, !PT ;  /* 0x00000004141e7812 */ /* 0x000fe200078efcff */
[----:B0-----:R-:W-:Y:S01]  /*0830*/  VIADD R6, R11, 0xffffffe ;  /* 0x0ffffffe0b067836 */ /* 0x001fe20000000000 */
[----:B------:R-:W-:Y:S01]  /*0840*/  IABS R23, R29 ;  /* 0x0000001d00177213 */ /* 0x000fe20000000000 */
[----:B------:R-:W-:Y:S01]  /*0850*/  UMOV UR10, 0xfffffffe ;  /* 0xfffffffe000a7882 */ /* 0x000fe20000000000 */
[----:B------:R-:W-:Y:S01]  /*0860*/  IABS R25, R20 ;  /* 0x0000001400197213 */ /* 0x000fe20000000000 */
[----:B------:R0:W1:Y:S01]  /*0870*/  F2I.FTZ.U32.TRUNC.NTZ R7, R6 ;  /* 0x0000000600077305 */ /* 0x000062000021f000 */
[----:B------:R-:W-:Y:S01]  /*0880*/  LEA.HI R42, R14, 0xe, RZ, 0x1a ;  /* 0x0000000e0e2a7811 */ /* 0x000fe200078fd0ff */
[----:B------:R-:W-:Y:S01]  /*0890*/  UMOV UR11, 0x7fffffdf ;  /* 0x7fffffdf000b7882 */ /* 0x000fe20000000000 */
[----:B--2---:R-:W-:Y:S01]  /*08a0*/  VIADD R5, R10, 0xffffffe ;  /* 0x0ffffffe0a057836 */ /* 0x004fe20000000000 */
[C---:B------:R-:W-:Y:S01]  /*08b0*/  LOP3.LUT R40, R16.reuse, 0x1c, RZ, 0xfc, !PT ;  /* 0x0000001c10287812 */ /* 0x040fe200078efcff */
[----:B------:R-:W-:Y:S01]  /*08c0*/  ULDC UR14, c[0x0][0x230] ;  /* 0x00008c00000e7ab9 */ /* 0x000fe20000000800 */
[----:B------:R-:W-:Y:S01]  /*08d0*/  LOP3.LUT R45, R16, 0x16, RZ, 0xfc, !PT ;  /* 0x00000016102d7812 */ /* 0x000fe200078efcff */
[-C--:B------:R-:W-:Y:S01]  /*08e0*/  IMAD R42, R42, R47.reuse, RZ ;  /* 0x0000002f2a2a7224 */ /* 0x080fe200078e02ff */
[C---:B------:R-:W-:Y:S01]  /*08f0*/  LOP3.LUT R59, R16.reuse, 0x12, RZ, 0xfc, !PT ;  /* 0x00000012103b7812 */ /* 0x040fe200078efcff */
[----:B------:R-:W2:Y:S01]  /*0900*/  F2I.FTZ.U32.TRUNC.NTZ R5, R5 ;  /* 0x0000000500057305 */ /* 0x000ea2000021f000 */
[----:B0-----:R-:W-:Y:S01]  /*0910*/  IMAD.MOV.U32 R6, RZ, RZ, RZ ;  /* 0x000000ffff067224 */ /* 0x001fe200078e00ff */
[----:B------:R-:W-:Y:S01]  /*0920*/  LOP3.LUT R58, R16, 0x10, RZ, 0xfc, !PT ;  /* 0x00000010103a7812 */ /* 0x000fe200078efcff */
[-C--:B------:R-:W-:Y:S01]  /*0930*/  IMAD R40, R40, R47.reuse, RZ ;  /* 0x0000002f28287224 */ /* 0x080fe200078e02ff */
[C---:B------:R-:W-:Y:S01]  /*0940*/  LOP3.LUT R57, R16.reuse, 0xc, RZ, 0xfc, !PT ;  /* 0x0000000c10397812 */ /* 0x040fe200078efcff */
[-C--:B------:R-:W-:Y:S01]  /*0950*/  IMAD R45, R45, R47.reuse, RZ ;  /* 0x0000002f2d2d7224 */ /* 0x080fe200078e02ff */
[C---:B------:R-:W-:Y:S01]  /*0960*/  LOP3.LUT R56, R16.reuse, 0xa, RZ, 0xfc, !PT ;  /* 0x0000000a10387812 */ /* 0x040fe200078efcff */
[--C-:B-1----:R-:W-:Y:S01]  /*0970*/  IMAD.MOV R18, RZ, RZ, -R7.reuse ;  /* 0x000000ffff127224 */ /* 0x102fe200078e0a07 */
[C---:B------:R-:W-:Y:S01]  /*0980*/  LOP3.LUT R55, R16.reuse, 0x8, RZ, 0xfc, !PT ;  /* 0x0000000810377812 */ /* 0x040fe200078efcff */
[----:B------:R-:W-:Y:S01]  /*0990*/  IMAD R59, R59, R47, RZ ;  /* 0x0000002f3b3b7224 */ /* 0x000fe200078e02ff */
[----:B------:R-:W-:Y:S01]  /*09a0*/  LOP3.LUT R54, R16, 0x6, RZ, 0xfc, !PT ;  /* 0x0000000610367812 */ /* 0x000fe200078efcff */
[----:B------:R-:W-:Y:S01]  /*09b0*/  IMAD R11, R18, R3, RZ ;  /* 0x00000003120b7224 */ /* 0x000fe200078e02ff */
[----:B------:R-:W-:Y:S01]  /*09c0*/  IABS R18, R28 ;  /* 0x0000001c00127213 */ /* 0x000fe20000000000 */
[----:B------:R-:W-:Y:S01]  /*09d0*/  IMAD R58, R58, R47, RZ ;  /* 0x0000002f3a3a7224 */ /* 0x000fe200078e02ff */
[----:B------:R-:W-:Y:S01]  /*09e0*/  LOP3.LUT R53, R16, 0x4, RZ, 0xfc, !PT ;  /* 0x0000000410357812 */ /* 0x000fe200078efcff */
[----:B------:R-:W-:Y:S01]  /*09f0*/  IMAD.HI.U32 R6, R7, R11, R6 ;  /* 0x0000000b07067227 */ /* 0x000fe200078e0006 */
[----:B------:R-:W-:-:S02]  /*0a00*/  IABS R11, R22 ;  /* 0x00000016000b7213 */ /* 0x000fc40000000000 */
[----:B------:R-:W-:Y:S01]  /*0a10*/  LOP3.LUT R52, R16, 0x2, RZ, 0xfc, !PT ;  /* 0x0000000210347812 */ /* 0x000fe200078efcff */
[----:B--2---:R-:W-:Y:S02]  /*0a20*/  IMAD.MOV R13, RZ, RZ, -R5 ;  /* 0x000000ffff0d7224 */ /* 0x004fe400078e0a05 */
[----:B------:R-:W-:-:S04]  /*0a30*/  IMAD.HI.U32 R6, R6, R12, RZ ;  /* 0x0000000c06067227 */ /* 0x000fc800078e00ff */
[----:B------:R-:W-:Y:S01]  /*0a40*/  IMAD R7, R13, R2, RZ ;  /* 0x000000020d077224 */ /* 0x000fe200078e02ff */
[----:B------:R-:W-:Y:S01]  /*0a50*/  IABS R13, R24 ;  /* 0x00000018000d7213 */ /* 0x000fe20000000000 */
[----:B------:R-:W-:Y:S02]  /*0a60*/  IMAD.MOV R6, RZ, RZ, -R6 ;  /* 0x000000ffff067224 */ /* 0x000fe400078e0a06 */
[----:B------:R-:W-:Y:S01]  /*0a70*/  IMAD.HI.U32 R4, R5, R7, R4 ;  /* 0x0000000705047227 */ /* 0x000fe200078e0004 */
[----:B------:R-:W-:-:S03]  /*0a80*/  SHF.R.S32.HI R5, RZ, 0x1f, R0 ;  /* 0x0000001fff057819 */ /* 0x000fc60000011400 */
[----:B------:R-:W-:Y:S01]  /*0a90*/  IMAD R12, R3, R6, R12 ;  /* 0x00000006030c7224 */ /* 0x000fe200078e020c */
[----:B------:R-:W-:Y:S01]  /*0aa0*/  LEA.HI R0, R5, R0, RZ, 0x5 ;  /* 0x0000000005007211 */ /* 0x000fe200078f28ff */
[----:B------:R-:W-:-:S03]  /*0ab0*/  IMAD.HI.U32 R5, R4, R11, RZ ;  /* 0x0000000b04057227 */ /* 0x000fc600078e00ff */
[----:B------:R-:W-:Y:S01]  /*0ac0*/  ISETP.GT.U32.AND P0, PT, R3, R12, PT ;  /* 0x0000000c0300720c */ /* 0x000fe20003f04070 */
[----:B------:R-:W-:Y:S01]  /*0ad0*/  IMAD.HI.U32 R6, R4, R13, RZ ;  /* 0x0000000d04067227 */ /* 0x000fe200078e00ff */
[----:B------:R-:W-:-:S03]  /*0ae0*/  SHF.R.S32.HI R0, RZ, 0x5, R0 ;  /* 0x00000005ff007819 */ /* 0x000fc60000011400 */
[----:B------:R-:W-:-:S04]  /*0af0*/  IMAD.HI.U32 R7, R4, R19, RZ ;  /* 0x0000001304077227 */ /* 0x000fc800078e00ff */
[----:B------:R-:W-:Y:S02]  /*0b00*/  IMAD.MOV R5, RZ, RZ, -R5 ;  /* 0x000000ffff057224 */ /* 0x000fe400078e0a05 */
[----:B------:R-:W-:Y:S02]  /*0b10*/  IMAD.MOV R6, RZ, RZ, -R6 ;  /* 0x000000ffff067224 */ /* 0x000fe400078e0a06 */
[----:B------:R-:W-:Y:S02]  /*0b20*/  IMAD.MOV R10, RZ, RZ, -R7 ;  /* 0x000000ffff0a7224 */ /* 0x000fe400078e0a07 */
[C---:B------:R-:W-:Y:S02]  /*0b30*/  IMAD R5, R2.reuse, R5, R11 ;  /* 0x0000000502057224 */ /* 0x040fe400078e020b */
[C---:B------:R-:W-:Y:S02]  /*0b40*/  IMAD R7, R2.reuse, R6, R13 ;  /* 0x0000000602077224 */ /* 0x040fe400078e020d */
[C---:B------:R-:W-:Y:S01]  /*0b50*/  IMAD R11, R2.reuse, R10, R19 ;  /* 0x0000000a020b7224 */ /* 0x040fe200078e0213 */
[----:B------:R-:W-:Y:S01]  /*0b60*/  ISETP.GT.U32.AND P3, PT, R2, R5, PT ;  /* 0x000000050200720c */ /* 0x000fe20003f64070 */
[----:B------:R-:W-:Y:S01]  /*0b70*/  IMAD.MOV.U32 R19, RZ, RZ, R18 ;  /* 0x000000ffff137224 */ /* 0x000fe200078e0012 */
[----:B------:R-:W-:Y:S01]  /*0b80*/  IABS R18, R30 ;  /* 0x0000001e00127213 */ /* 0x000fe20000000000 */
[----:B------:R-:W-:Y:S01]  /*0b90*/  IMAD.HI.U32 R6, R4, R21, RZ ;  /* 0x0000001504067227 */ /* 0x000fe200078e00ff */
[----:B------:R-:W-:-:S02]  /*0ba0*/  ISETP.GT.U32.AND P5, PT, R2, R7, PT ;  /* 0x000000070200720c */ /* 0x000fc40003fa4070 */
[----:B------:R-:W-:Y:S01]  /*0bb0*/  ISETP.GT.U32.AND P1, PT, R2, R11, PT ;  /* 0x0000000b0200720c */ /* 0x000fe20003f24070 */
[----:B------:R-:W-:Y:S02]  /*0bc0*/  @!P0 IMAD.IADD R12, R12, 0x1, -R3 ;  /* 0x000000010c0c8824 */ /* 0x000fe400078e0a03 */
[----:B------:R-:W-:-:S03]  /*0bd0*/  IMAD.HI.U32 R10, R4, R19, RZ ;  /* 0x00000013040a7227 */ /* 0x000fc600078e00ff */
[----:B------:R-:W-:Y:S01]  /*0be0*/  ISETP.GT.U32.AND P0, PT, R3, R12, PT ;  /* 0x0000000c0300720c */ /* 0x000fe20003f04070 */
[----:B------:R-:W-:Y:S02]  /*0bf0*/  IMAD.MOV R6, RZ, RZ, -R6 ;  /* 0x000000ffff067224 */ /* 0x000fe400078e0a06 */
[----:B------:R-:W-:Y:S02]  /*0c00*/  IMAD.MOV R10, RZ, RZ, -R10 ;  /* 0x000000ffff0a7224 */ /* 0x000fe400078e0a0a */
[----:B------:R-:W-:Y:S02]  /*0c10*/  IMAD R13, R2, R6, R21 ;  /* 0x00000006020d7224 */ /* 0x000fe400078e0215 */
[----:B------:R-:W-:-:S04]  /*0c20*/  IMAD.HI.U32 R6, R4, R23, RZ ;  /* 0x0000001704067227 */ /* 0x000fc800078e00ff */
[----:B------:R-:W-:Y:S02]  /*0c30*/  IMAD.MOV.U32 R21, RZ, RZ, R18 ;  /* 0x000000ffff157224 */ /* 0x000fe400078e0012 */
[----:B------:R-:W-:Y:S02]  /*0c40*/  IMAD R19, R2, R10, R19 ;  /* 0x0000000a02137224 */ /* 0x000fe400078e0213 */
[----:B------:R-:W-:Y:S02]  /*0c50*/  IMAD.MOV R10, RZ, RZ, -R6 ;  /* 0x000000ffff0a7224 */ /* 0x000fe400078e0a06 */
[----:B------:R-:W-:Y:S01]  /*0c60*/  IMAD.HI.U32 R6, R4, R21, RZ ;  /* 0x0000001504067227 */ /* 0x000fe200078e00ff */
[----:B------:R-:W-:-:S03]  /*0c70*/  ISETP.GT.U32.AND P6, PT, R2, R19, PT ;  /* 0x000000130200720c */ /* 0x000fc60003fc4070 */
[----:B------:R-:W-:-:S04]  /*0c80*/  IMAD.HI.U32 R4, R4, R25, RZ ;  /* 0x0000001904047227 */ /* 0x000fc800078e00ff */
[----:B------:R-:W-:Y:S02]  /*0c90*/  IMAD.MOV R4, RZ, RZ, -R4 ;  /* 0x000000ffff047224 */ /* 0x000fe400078e0a04 */
[----:B------:R-:W-:Y:S01]  /*0ca0*/  @!P0 IMAD.IADD R12, R12, 0x1, -R3 ;  /* 0x000000010c0c8824 */ /* 0x000fe200078e0a03 */
[----:B------:R-:W-:Y:S01]  /*0cb0*/  ISETP.NE.AND P0, PT, R8, RZ, PT ;  /* 0x000000ff0800720c */ /* 0x000fe20003f05270 */
[C---:B------:R-:W-:Y:S02]  /*0cc0*/  IMAD R3, R2.reuse, R10, R23 ;  /* 0x0000000a02037224 */ /* 0x040fe400078e0217 */
[C---:B------:R-:W-:Y:S01]  /*0cd0*/  IMAD R23, R2.reuse, R4, R25 ;  /* 0x0000000402177224 */ /* 0x040fe200078e0219 */
[----:B------:R-:W-:Y:S01]  /*0ce0*/  SHF.R.S32.HI R4, RZ, 0x6, R14 ;  /* 0x00000006ff047819 */ /* 0x000fe2000001140e */
[----:B------:R-:W-:Y:S01]  /*0cf0*/  @!P2 IMAD.MOV R12, RZ, RZ, -R12 ;  /* 0x000000ffff0ca224 */ /* 0x000fe200078e0a0c */
[C---:B------:R-:W-:Y:S01]  /*0d00*/  ISETP.GT.U32.AND P2, PT, R2.reuse, R13, PT ;  /* 0x0000000d0200720c */ /* 0x040fe20003f44070 */
[----:B------:R-:W-:Y:S01]  /*0d10*/  IMAD.MOV R6, RZ, RZ, -R6 ;  /* 0x000000ffff067224 */ /* 0x000fe200078e0a06 */
[----:B------:R-:W-:Y:S01]  /*0d20*/  ISETP.GT.U32.AND P4, PT, R2, R23, PT ;  /* 0x000000170200720c */ /* 0x000fe20003f84070 */
[----:B------:R-:W-:Y:S01]  /*0d30*/  @!P3 IMAD.IADD R5, R5, 0x1, -R2 ;  /* 0x000000010505b824 */ /* 0x000fe200078e0a02 */
[----:B------:R-:W-:Y:S01]  /*0d40*/  SGXT R4, R4, 0x1 ;  /* 0x000000010404781a */ /* 0x000fe20000000200 */
[----:B------:R-:W-:-:S02]  /*0d50*/  IMAD R21, R2, R6, R21 ;  /* 0x0000000602157224 */ /* 0x000fc400078e0215 */
[----:B------:R-:W-:Y:S01]  /*0d60*/  @!P0 LOP3.LUT R12, RZ, R8, RZ, 0x33, !PT ;  /* 0x00000008ff0c8212 */ /* 0x000fe200078e33ff */
[--C-:B------:R-:W-:Y:S01]  /*0d70*/  @!P5 IMAD.IADD R7, R7, 0x1, -R2.reuse ;  /* 0x000000010707d824 */ /* 0x100fe200078e0a02 */
[C---:B------:R-:W-:Y:S01]  /*0d80*/  ISETP.GT.U32.AND P0, PT, R2.reuse, R3, PT ;  /* 0x000000030200720c */ /* 0x040fe20003f04070 */
[--C-:B------:R-:W-:Y:S01]  /*0d90*/  @!P6 IMAD.IADD R19, R19, 0x1, -R2.reuse ;  /* 0x000000011313e824 */ /* 0x100fe200078e0a02 */
[C---:B------:R-:W-:Y:S01]  /*0da0*/  ISETP.GT.U32.AND P3, PT, R2.reuse, R21, PT ;  /* 0x000000150200720c */ /* 0x040fe20003f64070 */
[--C-:B------:R-:W-:Y:S01]  /*0db0*/  @!P1 IMAD.IADD R11, R11, 0x1, -R2.reuse ;  /* 0x000000010b0b9824 */ /* 0x100fe200078e0a02 */
[C---:B------:R-:W-:Y:S01]  /*0dc0*/  ISETP.GT.U32.AND P5, PT, R2.reuse, R5, PT ;  /* 0x000000050200720c */ /* 0x040fe20003fa4070 */
[--C-:B------:R-:W-:Y:S01]  /*0dd0*/  @!P2 IMAD.IADD R13, R13, 0x1, -R2.reuse ;  /* 0x000000010d0da824 */ /* 0x100fe200078e0a02 */
[----:B------:R-:W-:Y:S01]  /*0de0*/  ISETP.GT.U32.AND P2, PT, R2, R7, PT ;  /* 0x000000070200720c */ /* 0x000fe20003f44070 */
[--C-:B------:R-:W-:Y:S01]  /*0df0*/  @!P4 IMAD.IADD R23, R23, 0x1, -R2.reuse ;  /* 0x000000011717c824 */ /* 0x100fe200078e0a02 */
[----:B------:R-:W-:Y:S01]  /*0e00*/  ISETP.GE.AND P1, PT, R22, RZ, PT ;  /* 0x000000ff1600720c */ /* 0x000fe20003f26270 */
[----:B------:R-:W-:Y:S01]  /*0e10*/  IMAD R12, R12, UR4, RZ ;  /* 0x000000040c0c7c24 */ /* 0x000fe2000f8e02ff */
[----:B------:R-:W-:Y:S01]  /*0e20*/  ISETP.GT.U32.AND P4, PT, R2, R19, PT ;  /* 0x000000130200720c */ /* 0x000fe20003f84070 */
[----:B------:R-:W-:Y:S01]  /*0e30*/  IMAD.SHL.U32 R18, R14, 0x2, RZ ;  /* 0x000000020e127824 */ /* 0x000fe200078e00ff */
[----:B------:R-:W-:Y:S01]  /*0e40*/  ISETP.GE.AND P6, PT, R24, RZ, PT ;  /* 0x000000ff1800720c */ /* 0x000fe20003fc6270 */
[--C-:B------:R-:W-:Y:S01]  /*0e50*/  @!P0 IMAD.IADD R3, R3, 0x1, -R2.reuse ;  /* 0x0000000103038824 */ /* 0x100fe200078e0a02 */
[----:B------:R-:W-:Y:S01]  /*0e60*/  ISETP.GT.U32.AND P0, PT, R2, R13, PT ;  /* 0x0000000d0200720c */ /* 0x000fe20003f04070 */
[--C-:B------:R-:W-:Y:S01]  /*0e70*/  @!P3 IMAD.IADD R21, R21, 0x1, -R2.reuse ;  /* 0x000000011515b824 */ /* 0x100fe200078e0a02 */
[----:B------:R-:W-:Y:S01]  /*0e80*/  LOP3.LUT R25, R4, 0x90, RZ, 0xc0, !PT ;  /* 0x0000009004197812 */ /* 0x000fe200078ec0ff */
[--C-:B------:R-:W-:Y:S01]  /*0e90*/  @!P5 IMAD.IADD R5, R5, 0x1, -R2.reuse ;  /* 0x000000010505d824 */ /* 0x100fe200078e0a02 */
[C---:B------:R-:W-:Y:S01]  /*0ea0*/  ISETP.GT.U32.AND P5, PT, R2.reuse, R11, PT ;  /* 0x0000000b0200720c */ /* 0x040fe20003fa4070 */
[--C-:B------:R-:W-:Y:S01]  /*0eb0*/  @!P2 IMAD.IADD R7, R7, 0x1, -R2.reuse ;  /* 0x000000010707a824 */ /* 0x100fe200078e0a02 */
[C---:B------:R-:W-:Y:S01]  /*0ec0*/  ISETP.GT.U32.AND P3, PT, R2.reuse, R3, PT ;  /* 0x000000030200720c */ /* 0x040fe20003f64070 */
[----:B------:R-:W-:Y:S01]  /*0ed0*/  @!P1 IMAD.MOV R5, RZ, RZ, -R5 ;  /* 0x000000ffff059224 */ /* 0x000fe200078e0a05 */
[C---:B------:R-:W-:Y:S01]  /*0ee0*/  ISETP.GT.U32.AND P2, PT, R2.reuse, R21, PT ;  /* 0x000000150200720c */ /* 0x040fe20003f44070 */
[--C-:B------:R-:W-:Y:S01]  /*0ef0*/  @!P4 IMAD.IADD R19, R19, 0x1, -R2.reuse ;  /* 0x000000011313c824 */ /* 0x100fe200078e0a02 */
[----:B------:R-:W-:Y:S01]  /*0f00*/  ISETP.GT.U32.AND P1, PT, R2, R23, PT ;  /* 0x000000170200720c */ /* 0x000fe20003f24070 */
[----:B------:R-:W-:Y:S01]  /*0f10*/  @!P6 IMAD.MOV R7, RZ, RZ, -R7 ;  /* 0x000000ffff07e224 */ /* 0x000fe200078e0a07 */
[----:B------:R-:W-:Y:S01]  /*0f20*/  ISETP.GE.AND P4, PT, R28, RZ, PT ;  /* 0x000000ff1c00720c */ /* 0x000fe20003f86270 */
[--C-:B------:R-:W-:Y:S01]  /*0f30*/  @!P0 IMAD.IADD R13, R13, 0x1, -R2.reuse ;  /* 0x000000010d0d8824 */ /* 0x100fe200078e0a02 */
[----:B------:R-:W-:Y:S01]  /*0f40*/  ISETP.GE.AND P0, PT, R27, RZ, PT ;  /* 0x000000ff1b00720c */ /* 0x000fe20003f06270 */
[----:B------:R-:W-:Y:S01]  /*0f50*/  USHF.R.U32.HI UR4, URZ, 0x4, UR12 ;  /* 0x000000043f047899 */ /* 0x000fe2000801160c */
[----:B------:R-:W-:Y:S01]  /*0f60*/  ISETP.GE.AND P6, PT, R20, RZ, PT ;  /* 0x000000ff1400720c */ /* 0x000fe20003fc6270 */
[--C-:B------:R-:W-:Y:S01]  /*0f70*/  @!P5 IMAD.IADD R11, R11, 0x1, -R2.reuse ;  /* 0x000000010b0bd824 */ /* 0x100fe200078e0a02 */
[----:B------:R-:W-:Y:S01]  /*0f80*/  ISETP.GE.AND P5, PT, R26, RZ, PT ;  /* 0x000000ff1a00720c */ /* 0x000fe20003fa6270 */
[--C-:B------:R-:W-:Y:S01]  /*0f90*/  @!P3 IMAD.IADD R3, R3, 0x1, -R2.reuse ;  /* 0x000000010303b824 */ /* 0x100fe200078e0a02 */
[----:B------:R-:W-:Y:S01]  /*0fa0*/  ISETP.GE.AND P3, PT, R29, RZ, PT ;  /* 0x000000ff1d00720c */ /* 0x000fe20003f66270 */
[--C-:B------:R-:W-:Y:S01]  /*0fb0*/  @!P2 IMAD.IADD R21, R21, 0x1, -R2.reuse ;  /* 0x000000011515a824 */ /* 0x100fe200078e0a02 */
[----:B------:R-:W-:Y:S01]  /*0fc0*/  ISETP.GE.AND P2, PT, R30, RZ, PT ;  /* 0x000000ff1e00720c */ /* 0x000fe20003f46270 */
[----:B------:R-:W-:Y:S01]  /*0fd0*/  @!P1 IMAD.IADD R23, R23, 0x1, -R2 ;  /* 0x0000000117179824 */ /* 0x000fe200078e0a02 */
[----:B------:R-:W-:Y:S01]  /*0fe0*/  ISETP.NE.AND P1, PT, R9, RZ, PT ;  /* 0x000000ff0900720c */ /* 0x000fe20003f25270 */
[----:B------:R-:W-:Y:S01]  /*0ff0*/  @!P4 IMAD.MOV R19, RZ, RZ, -R19 ;  /* 0x000000ffff13c224 */ /* 0x000fe200078e0a13 */
[----:B------:R-:W-:Y:S01]  /*1000*/  LOP3.LUT R2, RZ, R9, RZ, 0x33, !PT ;  /* 0x00000009ff027212 */ /* 0x000fe200078e33ff */
[----:B------:R-:W-:Y:S01]  /*1010*/  @!P0 IMAD.MOV R13, RZ, RZ, -R13 ;  /* 0x000000ffff0d8224 */ /* 0x000fe200078e0a0d */
[----:B------:R-:W-:Y:S01]  /*1020*/  LEA R78, P0, R12, UR6, 0x1 ;  /* 0x000000060c4e7c11 */ /* 0x000fe2000f8008ff */
[----:B------:R-:W-:Y:S01]  /*1030*/  @!P6 IMAD.MOV R23, RZ, RZ, -R23 ;  /* 0x000000ffff17e224 */ /* 0x000fe200078e0a17 */
[C---:B------:R-:W-:Y:S01]  /*1040*/  SEL R19, R2.reuse, R19, !P1 ;  /* 0x0000001302137207 */ /* 0x040fe20004800000 */
[----:B------:R-:W-:Y:S01]  /*1050*/  @!P5 IMAD.MOV R11, RZ, RZ, -R11 ;  /* 0x000000ffff0bd224 */ /* 0x000fe200078e0a0b */
[----:B------:R-:W-:Y:S01]  /*1060*/  SEL R5, R2, R5, !P1 ;  /* 0x0000000502057207 */ /* 0x000fe20004800000 */
[----:B------:R-:W-:Y:S01]  /*1070*/  @!P3 IMAD.MOV R3, RZ, RZ, -R3 ;  /* 0x000000ffff03b224 */ /* 0x000fe200078e0a03 */
[----:B------:R-:W-:Y:S01]  /*1080*/  LEA.HI.X.SX32 R79, R12, UR7, 0x1, P0 ;  /* 0x000000070c4f7c11 */ /* 0x000fe200080f0eff */
[----:B------:R-:W-:Y:S01]  /*1090*/  IMAD R19, R19, UR5, RZ ;  /* 0x0000000513137c24 */ /* 0x000fe2000f8e02ff */
[----:B------:R-:W-:Y:S01]  /*10a0*/  ULDC.64 UR6, c[0x0][0x218] ;  /* 0x0000860000067ab9 */ /* 0x000fe20000000a00 */
[----:B------:R-:W-:Y:S01]  /*10b0*/  @!P2 IMAD.MOV R21, RZ, RZ, -R21 ;  /* 0x000000ffff15a224 */ /* 0x000fe200078e0a15 */
[C---:B------:R-:W-:Y:S01]  /*10c0*/  SEL R3, R2.reuse, R3, !P1 ;  /* 0x0000000302037207 */ /* 0x040fe20004800000 */
[----:B------:R-:W-:Y:S01]  /*10d0*/  IMAD R12, R5, UR5, RZ ;  /* 0x00000005050c7c24 */ /* 0x000fe2000f8e02ff */
[----:B------:R-:W-:Y:S01]  /*10e0*/  LEA R5, P2, R19, UR6, 0x1 ;  /* 0x0000000613057c11 */ /* 0x000fe2000f8408ff */
[----:B------:R-:W-:Y:S01]  /*10f0*/  USGXT.U32 UR4, UR4, 0xe ;  /* 0x0000000e0404789a */ /* 0x000fe20008000000 */
[C---:B------:R-:W-:Y:S01]  /*1100*/  SEL R7, R2.reuse, R7, !P1 ;  /* 0x0000000702077207 */ /* 0x040fe20004800000 */
[----:B------:R-:W-:Y:S01]  /*1110*/  IMAD R20, R3, UR5, RZ ;  /* 0x0000000503147c24 */ /* 0x000fe2000f8e02ff */
[----:B------:R-:W-:Y:S01]  /*1120*/  LEA.HI.X.SX32 R4, R19, UR7, 0x1, P2 ;  /* 0x0000000713047c11 */ /* 0x000fe200090f0eff */
[----:B------:R-:W-:Y:S01]  /*1130*/  IMAD R57, R57, R47, RZ ;  /* 0x0000002f39397224 */ /* 0x000fe200078e02ff */
[----:B------:R-:W0:Y:S01]  /*1140*/  LDC R19, c[0x0][0x23c] ;  /* 0x00008f00ff137b82 */ /* 0x000e220000000800 */
[C---:B------:R-:W-:Y:S01]  /*1150*/  SEL R11, R2.reuse, R11, !P1 ;  /* 0x0000000b020b7207 */ /* 0x040fe20004800000 */
[----:B------:R-:W-:Y:S01]  /*1160*/  IMAD R10, R7, UR5, RZ ;  /* 0x00000005070a7c24 */ /* 0x000fe2000f8e02ff */
[----:B------:R-:W-:Y:S01]  /*1170*/  SEL R13, R2, R13, !P1 ;  /* 0x0000000d020d7207 */ /* 0x000fe20004800000 */
[----:B------:R-:W-:Y:S01]  /*1180*/  IMAD R56, R56, R47, RZ ;  /* 0x0000002f38387224 */ /* 0x000fe200078e02ff */
[C---:B------:R-:W-:Y:S01]  /*1190*/  SEL R21, R2.reuse, R21, !P1 ;  /* 0x0000001502157207 */ /* 0x040fe20004800000 */
[----:B------:R-:W-:Y:S01]  /*11a0*/  IMAD R8, R11, UR5, RZ ;  /* 0x000000050b087c24 */ /* 0x000fe2000f8e02ff */
[----:B------:R-:W-:Y:S01]  /*11b0*/  SEL R2, R2, R23, !P1 ;  /* 0x0000001702027207 */ /* 0x000fe20004800000 */
[----:B------:R-:W-:Y:S01]  /*11c0*/  IMAD R6, R13, UR5, RZ ;  /* 0x000000050d067c24 */ /* 0x000fe2000f8e02ff */
[----:B------:R-:W-:Y:S01]  /*11d0*/  LEA R3, P1, R20, UR6, 0x1 ;  /* 0x0000000614037c11 */ /* 0x000fe2000f8208ff */
[----:B------:R-:W-:Y:S01]  /*11e0*/  IMAD R41, R21, UR5, RZ ;  /* 0x0000000515297c24 */ /* 0x000fe2000f8e02ff */
[----:B------:R-:W-:Y:S01]  /*11f0*/  LEA R13, P6, R12, UR6, 0x1 ;  /* 0x000000060c0d7c11 */ /* 0x000fe2000f8c08ff */
[----:B------:R-:W-:Y:S01]  /*1200*/  IMAD R60, R2, UR5, RZ ;  /* 0x00000005023c7c24 */ /* 0x000fe2000f8e02ff */
[----:B------:R-:W-:Y:S01]  /*1210*/  UIADD3 UR5, UR12, 0x1000, URZ ;  /* 0x000010000c057890 */ /* 0x000fe2000fffe03f */
[----:B------:R-:W-:Y:S01]  /*1220*/  LEA.HI.X.SX32 R2, R20, UR7, 0x1, P1 ;  /* 0x0000000714027c11 */ /* 0x000fe200088f0eff */
[-C--:B------:R-:W-:Y:S01]  /*1230*/  IMAD R55, R55, R47.reuse, RZ ;  /* 0x0000002f37377224 */ /* 0x080fe200078e02ff */
[C---:B------:R-:W-:Y:S01]  /*1240*/  LOP3.LUT R23, R16.reuse, 0x1a, RZ, 0xfc, !PT ;  /* 0x0000001a10177812 */ /* 0x040fe200078efcff */
[----:B------:R-:W-:Y:S01]  /*1250*/  USHF.R.U32.HI UR5, URZ, 0x4, UR5 ;  /* 0x000000043f057899 */ /* 0x000fe20008011605 */
[----:B------:R-:W-:Y:S01]  /*1260*/  LOP3.LUT R22, R16, 0x18, RZ, 0xfc, !PT ;  /* 0x0000001810167812 */ /* 0x000fe200078efcff */
[-C--:B------:R-:W-:Y:S01]  /*1270*/  IMAD R54, R54, R47.reuse, RZ ;  /* 0x0000002f36367224 */ /* 0x080fe200078e02ff */
[----:B------:R-:W-:Y:S01]  /*1280*/  LOP3.LUT R20, R16, 0x14, RZ, 0xfc, !PT ;  /* 0x0000001410147812 */ /* 0x000fe200078efcff */
[-C--:B------:R-:W-:Y:S01]  /*1290*/  IMAD R23, R23, R47.reuse, RZ ;  /* 0x0000002f17177224 */ /* 0x080fe200078e02ff */
[----:B------:R-:W-:Y:S01]  /*12a0*/  LEA.HI.X.SX32 R12, R12, UR7, 0x1, P6 ;  /* 0x000000070c0c7c11 */ /* 0x000fe2000b0f0eff */
[----:B------:R-:W-:Y:S01]  /*12b0*/  IMAD R22, R22, R47, RZ ;  /* 0x0000002f16167224 */ /* 0x000fe200078e02ff */
[----:B------:R-:W-:Y:S01]  /*12c0*/  LOP3.LUT R18, R25, 0x7e, R18, 0x78, !PT ;  /* 0x0000007e19127812 */ /* 0x000fe200078e7812 */
[----:B0-----:R-:W-:Y:S01]  /*12d0*/  IMAD R44, R44, R19, RZ ;  /* 0x000000132c2c7224 */ /* 0x001fe200078e02ff */
[----:B------:R-:W-:Y:S01]  /*12e0*/  LEA R11, P5, R10, UR6, 0x1 ;  /* 0x000000060a0b7c11 */ /* 0x000fe2000f8a08ff */
[-C--:B------:R-:W-:Y:S01]  /*12f0*/  IMAD R20, R20, R47.reuse, RZ ;  /* 0x0000002f14147224 */ /* 0x080fe200078e02ff */
[----:B------:R-:W-:Y:S01]  /*1300*/  LEA R9, P4, R8, UR6, 0x1 ;  /* 0x0000000608097c11 */ /* 0x000fe2000f8808ff */
[-C--:B------:R-:W-:Y:S01]  /*1310*/  IMAD R53, R53, R47.reuse, RZ ;  /* 0x0000002f35357224 */ /* 0x080fe200078e02ff */
[----:B------:R-:W-:Y:S01]  /*1320*/  LEA R7, P3, R6, UR6, 0x1 ;  /* 0x0000000606077c11 */ /* 0x000fe2000f8608ff */
[----:B------:R-:W-:Y:S01]  /*1330*/  IMAD R52, R52, R47, RZ ;  /* 0x0000002f34347224 */ /* 0x000fe200078e02ff */
[----:B------:R-:W-:-:S02]  /*1340*/  LEA R21, P0, R41, UR6, 0x1 ;  /* 0x0000000629157c11 */ /* 0x000fc4000f8008ff */
[----:B------:R-:W-:Y:S02]  /*1350*/  CS2R R24, SRZ ;  /* 0x0000000000187805 */ /* 0x000fe4000001ff00 */
[----:B------:R-:W-:Y:S01]  /*1360*/  LEA R49, P6, R60, UR6, 0x1 ;  /* 0x000000063c317c11 */ /* 0x000fe2000f8c08ff */
[----:B------:R-:W-:Y:S01]  /*1370*/  USGXT.U32 UR6, UR5, 0xe ;  /* 0x0000000e0506789a */ /* 0x000fe20008000000 */
[----:B------:R-:W-:Y:S02]  /*1380*/  LEA.HI.X.SX32 R10, R10, UR7, 0x1, P5 ;  /* 0x000000070a0a7c11 */ /* 0x000fe4000a8f0eff */
[----:B------:R-:W-:Y:S02]  /*1390*/  CS2R R26, SRZ ;  /* 0x00000000001a7805 */ /* 0x000fe4000001ff00 */
[----:B------:R-:W-:Y:S02]  /*13a0*/  LEA.HI.X.SX32 R8, R8, UR7, 0x1, P4 ;  /* 0x0000000708087c11 */ /* 0x000fe4000a0f0eff */
[----:B------:R-:W-:-:S02]  /*13b0*/  CS2R R28, SRZ ;  /* 0x00000000001c7805 */ /* 0x000fc4000001ff00 */
[----:B------:R-:W-:Y:S02]  /*13c0*/  LEA.HI.X.SX32 R6, R6, UR7, 0x1, P3 ;  /* 0x0000000706067c11 */ /* 0x000fe400098f0eff */
[----:B------:R-:W-:Y:S02]  /*13d0*/  CS2R R30, SRZ ;  /* 0x00000000001e7805 */ /* 0x000fe4000001ff00 */
[----:B------:R-:W-:Y:S01]  /*13e0*/  LEA.HI.X.SX32 R41, R41, UR7, 0x1, P0 ;  /* 0x0000000729297c11 */ /* 0x000fe200080f0eff */
[----:B------:R-:W-:Y:S01]  /*13f0*/  IMAD.SHL.U32 R19, R19, 0x20, RZ ;  /* 0x0000002013137824 */ /* 0x000fe200078e00ff */
[----:B------:R-:W-:Y:S01]  /*1400*/  LEA.HI.X.SX32 R60, R60, UR7, 0x1, P6 ;  /* 0x000000073c3c7c11 */ /* 0x000fe2000b0f0eff */
[----:B------:R-:W-:Y:S01]  /*1410*/  UMOV UR5, URZ ;  /* 0x0000003f00057c82 */ /* 0x000fe20008000000 */
[C---:B------:R-:W-:Y:S01]  /*1420*/  LOP3.LUT R48, R18.reuse, 0x20, RZ, 0x3c, !PT ;  /* 0x0000002012307812 */ /* 0x040fe200078e3cff */
[----:B------:R-:W-:Y:S01]  /*1430*/  UMOV UR7, URZ ;  /* 0x0000003f00077c82 */ /* 0x000fe20008000000 */
[C---:B------:R-:W-:Y:S01]  /*1440*/  LOP3.LUT R47, R18.reuse, 0x40, RZ, 0x3c, !PT ;  /* 0x00000040122f7812 */ /* 0x040fe200078e3cff */
[----:B------:R-:W-:Y:S01]  /*1450*/  UIADD3.64 UR8, UR4, UR8, URZ ;  /* 0x0000000804087297 */ /* 0x000fe2000fffe03f */
[----:B------:R-:W-:Y:S01]  /*1460*/  LOP3.LUT R46, R18, 0x60, RZ, 0x3c, !PT ;  /* 0x00000060122e7812 */ /* 0x000fe200078e3cff */
[----:B------:R-:W-:-:S12]  /*1470*/  UIADD3.64 UR10, UR6, -UR10, URZ ;  /* 0x8000000a060a7297 */ /* 0x000fd8000fffe03f */
.L_x_1:
[C---:B------:R-:W-:Y:S02]  /*1480*/  ISETP.GE.AND P2, PT, R16.reuse, UR14, PT ;  /* 0x0000000e10007c0c */ /* 0x040fe4000bf46270 */
[C---:B------:R-:W-:Y:S02]  /*1490*/  LOP3.LUT R61, R16.reuse, 0x2, RZ, 0xfc, !PT ;  /* 0x00000002103d7812 */ /* 0x040fe400078efcff */
[----:B------:R-:W-:Y:S02]  /*14a0*/  LOP3.LUT R62, R16, 0x4, RZ, 0xfc, !PT ;  /* 0x00000004103e7812 */ /* 0x000fe400078efcff */
[----:B------:R-:W-:Y:S02]  /*14b0*/  ISETP.GE.AND P3, PT, R61, UR14, PT ;  /* 0x0000000e3d007c0c */ /* 0x000fe4000bf66270 */
[----:B------:R-:W-:Y:S01]  /*14c0*/  ISETP.GE.AND P4, PT, R62, UR14, PT ;  /* 0x0000000e3e007c0c */ /* 0x000fe2000bf86270 */
[----:B------:R-:W-:Y:S01]  /*14d0*/  IMAD.WIDE R62, R50, 0x2, R78 ;  /* 0x00000002323e7825 */ /* 0x000fe200078e024e */
[----:B------:R-:W-:-:S02]  /*14e0*/  PRMT R61, RZ, 0x7610, R61 ;  /* 0x00007610ff3d7816 */ /* 0x000fc4000000003d */
[C---:B------:R-:W-:Y:S02]  /*14f0*/  LOP3.LUT R64, R16.reuse, 0x6, RZ, 0xfc, !PT ;  /* 0x0000000610407812 */ /* 0x040fe400078efcff */
[C---:B------:R-:W-:Y:S02]  /*1500*/  LOP3.LUT R65, R16.reuse, 0x8, RZ, 0xfc, !PT ;  /* 0x0000000810417812 */ /* 0x040fe400078efcff */
[C---:B------:R-:W-:Y:S01]  /*1510*/  LOP3.LUT R66, R16.reuse, 0xa, RZ, 0xfc, !PT ;  /* 0x0000000a10427812 */ /* 0x040fe200078efcff */
[----:B------:R0:W2:Y:S01]  /*1520*/  @!P2 LDG.E.U16 R61, desc[UR16][R62.64] ;  /* 0x000000103e3da981 */ /* 0x0000a2000c1e1500 */
[----:B------:R-:W-:Y:S02]  /*1530*/  LOP3.LUT R67, R16, 0xc, RZ, 0xfc, !PT ;  /* 0x0000000c10437812 */ /* 0x000fe400078efcff */
[----:B------:R-:W-:Y:S02]  /*1540*/  LEA.HI R68, R14, 0xe, RZ, 0x1a ;  /* 0x0000000e0e447811 */ /* 0x000fe400078fd0ff */
[----:B------:R-:W-:-:S02]  /*1550*/  ISETP.GE.AND P5, PT, R64, UR14, PT ;  /* 0x0000000e40007c0c */ /* 0x000fc4000bfa6270 */
[----:B------:R-:W-:Y:S01]  /*1560*/  ISETP.GE.AND P6, PT, R65, UR14, PT ;  /* 0x0000000e41007c0c */ /* 0x000fe2000bfc6270 */
[--C-:B------:R-:W-:Y:S01]  /*1570*/  IMAD.WIDE R64, R52, 0x2, R78.reuse ;  /* 0x0000000234407825 */ /* 0x100fe200078e024e */
[----:B------:R-:W-:Y:S02]  /*1580*/  ISETP.GE.AND P0, PT, R66, UR14, PT ;  /* 0x0000000e42007c0c */ /* 0x000fe4000bf06270 */
[----:B------:R-:W-:Y:S01]  /*1590*/  ISETP.GE.AND P1, PT, R67, UR14, PT ;  /* 0x0000000e43007c0c */ /* 0x000fe2000bf26270 */
[----:B------:R-:W-:Y:S01]  /*15a0*/  IMAD.WIDE R66, R53, 0x2, R78 ;  /* 0x0000000235427825 */ /* 0x000fe200078e024e */
[----:B0-----:R-:W-:Y:S02]  /*15b0*/  PRMT R62, RZ, 0x7610, R62 ;  /* 0x00007610ff3e7816 */ /* 0x001fe4000000003e */
[----:B------:R-:W-:Y:S02]  /*15c0*/  PRMT R63, RZ, 0x7610, R63 ;  /* 0x00007610ff3f7816 */ /* 0x000fe4000000003f */
[----:B------:R-:W-:-:S02]  /*15d0*/  ISETP.GE.AND P2, PT, R68, UR14, PT ;  /* 0x0000000e44007c0c */ /* 0x000fc4000bf46270 */
[C---:B------:R-:W-:Y:S01]  /*15e0*/  LOP3.LUT R69, R16.reuse, 0x10, RZ, 0xfc, !PT ;  /* 0x0000001010457812 */ /* 0x040fe200078efcff */
[----:B------:R0:W3:Y:S01]  /*15f0*/  @!P3 LDG.E.U16 R62, desc[UR16][R64.64] ;  /* 0x00000010403eb981 */ /* 0x0000e2000c1e1500 */
[----:B------:R-:W-:Y:S02]  /*1600*/  LOP3.LUT R68, R16, 0x12, RZ, 0xfc, !PT ;  /* 0x0000001210447812 */ /* 0x000fe400078efcff */
[----:B------:R-:W-:Y:S01]  /*1610*/  ISETP.GE.AND P3, PT, R69, UR14, PT ;  /* 0x0000000e45007c0c */ /* 0x000fe2000bf66270 */
[----:B------:R1:W4:Y:S01]  /*1620*/  @!P4 LDG.E.U16 R63, desc[UR16][R66.64] ;  /* 0x00000010423fc981 */ /* 0x000322000c1e1500 */
[----:B------:R-:W-:Y:S01]  /*1630*/  ISETP.GE.AND P4, PT, R68, UR14, PT ;  /* 0x0000000e44007c0c */ /* 0x000fe2000bf86270 */
[----:B------:R-:W-:Y:S01]  /*1640*/  IMAD.WIDE R68, R54, 0x2, R78 ;  /* 0x0000000236447825 */ /* 0x000fe200078e024e */
[----:B0-----:R-:W-:-:S03]  /*1650*/  PRMT R64, RZ, 0x7610, R64 ;  /* 0x00007610ff407816 */ /* 0x001fc60000000040 */
[----:B------:R-:W-:Y:S01]  /*1660*/  IMAD.WIDE R72, R56, 0x2, R78 ;  /* 0x0000000238487825 */ /* 0x000fe200078e024e */
[----:B------:R-:W-:Y:S02]  /*1670*/  PRMT R65, RZ, 0x7610, R65 ;  /* 0x00007610ff417816 */ /* 0x000fe40000000041 */
[----:B-1----:R-:W-:Y:S01]  /*1680*/  PRMT R66, RZ, 0x7610, R66 ;  /* 0x00007610ff427816 */ /* 0x002fe20000000042 */
[----:B------:R-:W-:Y:S01]  /*1690*/  IMAD.WIDE R70, R55, 0x2, R78 ;  /* 0x0000000237467825 */ /* 0x000fe200078e024e */
[C---:B------:R-:W-:Y:S01]  /*16a0*/  LOP3.LUT R74, R16.reuse, 0x14, RZ, 0xfc, !PT ;  /* 0x00000014104a7812 */ /* 0x040fe200078efcff */
[----:B------:R0:W5:Y:S01]  /*16b0*/  @!P5 LDG.E.U16 R64, desc[UR16][R68.64] ;  /* 0x000000104440d981 */ /* 0x000162000c1e1500 */
[----:B------:R-:W-:-:S03]  /*16c0*/  LOP3.LUT R75, R16, 0x16, RZ, 0xfc, !PT ;  /* 0x00000016104b7812 */ /* 0x000fc600078efcff */
[----:B------:R1:W4:Y:S01]  /*16d0*/  @!P0 LDG.E.U16 R66, desc[UR16][R72.64] ;  /* 0x0000001048428981 */ /* 0x000322000c1e1500 */
[----:B------:R-:W-:Y:S02]  /*16e0*/  PRMT R67, RZ, 0x7610, R67 ;  /* 0x00007610ff437816 */ /* 0x000fe40000000043 */
[----:B------:R-:W-:Y:S01]  /*16f0*/  ISETP.GE.AND P5, PT, R74, UR14, PT ;  /* 0x0000000e4a007c0c */ /* 0x000fe2000bfa6270 */
[----:B------:R1:W3:Y:S01]  /*1700*/  @!P6 LDG.E.U16 R65, desc[UR16][R70.64] ;  /* 0x000000104641e981 */ /* 0x0002e2000c1e1500 */
[----:B0-----:R-:W-:Y:S02]  /*1710*/  PRMT R68, RZ, 0x7610, R68 ;  /* 0x00007610ff447816 */ /* 0x001fe40000000044 */
[----:B------:R-:W-:Y:S01]  /*1720*/  LOP3.LUT R69, R16, 0x1c, RZ, 0xfc, !PT ;  /* 0x0000001c10457812 */ /* 0x000fe200078efcff */
[--C-:B-1----:R-:W-:Y:S01]  /*1730*/  IMAD.WIDE R72, R42, 0x2, R78.reuse ;  /* 0x000000022a487825 */ /* 0x102fe200078e024e */
[----:B------:R-:W-:Y:S02]  /*1740*/  ISETP.GE.AND P6, PT, R75, UR14, PT ;  /* 0x0000000e4b007c0c */ /* 0x000fe4000bfc6270 */
[C---:B------:R-:W-:Y:S01]  /*1750*/  LOP3.LUT R74, R16.reuse, 0x18, RZ, 0xfc, !PT ;  /* 0x00000018104a7812 */ /* 0x040fe200078efcff */
[----:B------:R-:W-:Y:S01]  /*1760*/  IMAD.WIDE R70, R57, 0x2, R78 ;  /* 0x0000000239467825 */ /* 0x000fe200078e024e */
[----:B------:R-:W-:Y:S01]  /*1770*/  LOP3.LUT R75, R16, 0x1a, RZ, 0xfc, !PT ;  /* 0x0000001a104b7812 */ /* 0x000fe200078efcff */
[----:B------:R0:W5:Y:S01]  /*1780*/  @!P2 LDG.E.U16 R68, desc[UR16][R72.64] ;  /* 0x000000104844a981 */ /* 0x000162000c1e1500 */
[----:B------:R-:W-:-:S02]  /*1790*/  ISETP.GE.AND P2, PT, R69, UR14, PT ;  /* 0x0000000e45007c0c */ /* 0x000fc4000bf46270 */
[----:B------:R-:W-:Y:S01]  /*17a0*/  ISETP.GE.AND P0, PT, R74, UR14, PT ;  /* 0x0000000e4a007c0c */ /* 0x000fe2000bf06270 */
[----:B------:R1:W5:Y:S01]  /*17b0*/  @!P1 LDG.E.U16 R67, desc[UR16][R70.64] ;  /* 0x0000001046439981 */ /* 0x000362000c1e1500 */
[----:B------:R-:W-:Y:S01]  /*17c0*/  PRMT R69, RZ, 0x7610, R69 ;  /* 0x00007610ff457816 */ /* 0x000fe20000000045 */
[----:B------:R-:W-:Y:S01]  /*17d0*/  IMAD.WIDE R76, R59, 0x2, R78 ;  /* 0x000000023b4c7825 */ /* 0x000fe200078e024e */
[----:B------:R-:W-:-:S03]  /*17e0*/  ISETP.GE.AND P1, PT, R75, UR14, PT ;  /* 0x0000000e4b007c0c */ /* 0x000fc6000bf26270 */
[----:B0-----:R-:W-:Y:S01]  /*17f0*/  IMAD.WIDE R72, R58, 0x2, R78 ;  /* 0x000000023a487825 */ /* 0x001fe200078e024e */
[----:B------:R-:W-:Y:S02]  /*1800*/  LEA.HI R74, R14, 0x1e, RZ, 0x1a ;  /* 0x0000001e0e4a7811 */ /* 0x000fe400078fd0ff */
[----:B-1----:R-:W-:Y:S01]  /*1810*/  PRMT R70, RZ, 0x7610, R70 ;  /* 0x00007610ff467816 */ /* 0x002fe20000000046 */
[----:B------:R-:W-:Y:S01]  /*1820*/  IMAD.WIDE R80, R20, 0x2, R78 ;  /* 0x0000000214507825 */ /* 0x000fe200078e024e */
[----:B------:R-:W-:Y:S01]  /*1830*/  PRMT R71, RZ, 0x7610, R71 ;  /* 0x00007610ff477816 */ /* 0x000fe20000000047 */
[----:B------:R0:W4:Y:S01]  /*1840*/  @!P3 LDG.E.U16 R69, desc[UR16][R72.64] ;  /* 0x000000104845b981 */ /* 0x000122000c1e1500 */
[----:B------:R-:W-:Y:S01]  /*1850*/  ISETP.GE.AND P3, PT, R74, UR14, PT ;  /* 0x0000000e4a007c0c */ /* 0x000fe2000bf66270 */
[----:B------:R-:W-:Y:S01]  /*1860*/  IMAD.WIDE R82, R23, 0x2, R78 ;  /* 0x0000000217527825 */ /* 0x000fe200078e024e */
[----:B------:R-:W-:Y:S01]  /*1870*/  PRMT R74, RZ, 0x7610, R74 ;  /* 0x00007610ff4a7816 */ /* 0x000fe2000000004a */
[----:B------:R1:W5:Y:S01]  /*1880*/  @!P4 LDG.E.U16 R70, desc[UR16][R76.64] ;  /* 0x000000104c46c981 */ /* 0x000362000c1e1500 */
[----:B------:R-:W-:-:S03]  /*1890*/  LOP3.LUT R75, R14, 0x1f, RZ, 0xc0, !PT ;  /* 0x0000001f0e4b7812 */ /* 0x000fc600078ec0ff */
[----:B------:R1:W5:Y:S01]  /*18a0*/  @!P5 LDG.E.U16 R71, desc[UR16][R80.64] ;  /* 0x000000105047d981 */ /* 0x000362000c1e1500 */
[----:B0-----:R-:W-:Y:S02]  /*18b0*/  PRMT R73, RZ, 0x7610, R73 ;  /* 0x00007610ff497816 */ /* 0x001fe40000000049 */
[----:B------:R-:W-:Y:S01]  /*18c0*/  PRMT R72, RZ, 0x7610, R72 ;  /* 0x00007610ff487816 */ /* 0x000fe20000000048 */
[----:B------:R0:W5:Y:S01]  /*18d0*/  @!P1 LDG.E.U16 R74, desc[UR16][R82.64] ;  /* 0x00000010524a9981 */ /* 0x000162000c1e1500 */
[----:B-1----:R-:W-:-:S04]  /*18e0*/  IMAD.WIDE R76, R22, 0x2, R78 ;  /* 0x00000002164c7825 */ /* 0x002fc800078e024e */
[----:B------:R-:W-:Y:S01]  /*18f0*/  IMAD.WIDE R80, R45, 0x2, R78 ;  /* 0x000000022d507825 */ /* 0x000fe200078e024e */
[----:B------:R-:W-:Y:S01]  /*1900*/  ISETP.GE.AND P4, PT, R75, UR14, PT ;  /* 0x0000000e4b007c0c */ /* 0x000fe2000bf86270 */
[----:B------:R1:W5:Y:S01]  /*1910*/  @!P0 LDG.E.U16 R73, desc[UR16][R76.64] ;  /* 0x000000104c498981 */ /* 0x000362000c1e1500 */
[----:B------:R-:W-:Y:S01]  /*1920*/  PRMT R75, RZ, 0x7610, R75 ;  /* 0x00007610ff4b7816 */ /* 0x000fe2000000004b */
[----:B0-----:R-:W-:Y:S02]  /*1930*/  IMAD.WIDE R82, R43, 0x2, R78 ;  /* 0x000000022b527825 */ /* 0x001fe400078e024e */
[----:B------:R0:W5:Y:S01]  /*1940*/  @!P6 LDG.E.U16 R72, desc[UR16][R80.64] ;  /* 0x000000105048e981 */ /* 0x000162000c1e1500 */
[----:B-1----:R-:W-:Y:S01]  /*1950*/  PRMT R76, RZ, 0x7610, R76 ;  /* 0x00007610ff4c7816 */ /* 0x002fe2000000004c */
[----:B0-----:R-:W-:-:S05]  /*1960*/  IMAD.WIDE R80, R40, 0x2, R78 ;  /* 0x0000000228507825 */ /* 0x001fca00078e024e */
[----:B------:R-:W5:Y:S04]  /*1970*/  @!P3 LDG.E.U16 R76, desc[UR16][R82.64] ;  /* 0x00000010524cb981 */ /* 0x000f68000c1e1500 */
[----:B------:R0:W5:Y:S01]  /*1980*/  @!P2 LDG.E.U16 R75, desc[UR16][R80.64] ;  /* 0x00000010504ba981 */ /* 0x000162000c1e1500 */
[----:B------:R-:W-:Y:S01]  /*1990*/  BAR.SYNC.DEFER_BLOCKING 0x0 ;  /* 0x0000000000007b1d */ /* 0x000fe20000010000 */
[--C-:B0-----:R-:W-:Y:S02]  /*19a0*/  IMAD.MOV.U32 R80, RZ, RZ, R49.reuse ;  /* 0x000000ffff507224 */ /* 0x101fe400078e0031 */
[----:B------:R-:W-:Y:S01]  /*19b0*/  IMAD.MOV.U32 R81, RZ, RZ, R60 ;  /* 0x000000ffff517224 */ /* 0x000fe200078e003c */
[----:B------:R-:W-:Y:S01]  /*19c0*/  PRMT R49, RZ, 0x7610, R49 ;  /* 0x00007610ff317816 */ /* 0x000fe20000000031 */
[----:B------:R-:W-:-:S02]  /*19d0*/  IMAD.MOV.U32 R82, RZ, RZ, R21 ;  /* 0x000000ffff527224 */ /* 0x000fc400078e0015 */
[----:B------:R-:W-:-:S04]  /*19e0*/  IMAD.WIDE R86, R44, 0x2, R80 ;  /* 0x000000022c567825 */ /* 0x000fc800078e0250 */
[----:B------:R-:W-:Y:S02]  /*19f0*/  IMAD.MOV.U32 R83, RZ, RZ, R41 ;  /* 0x000000ffff537224 */ /* 0x000fe400078e0029 */
[--C-:B------:R-:W-:Y:S01]  /*1a00*/  IMAD.MOV.U32 R85, RZ, RZ, R2.reuse ;  /* 0x000000ffff557224 */ /* 0x100fe200078e0002 */
[----:B------:R-:W-:Y:S01]  /*1a10*/  PRMT R2, RZ, 0x7610, R2 ;  /* 0x00007610ff027816 */ /* 0x000fe20000000002 */
[--C-:B------:R-:W-:Y:S01]  /*1a20*/  IMAD.MOV.U32 R84, RZ, RZ, R3.reuse ;  /* 0x000000ffff547224 */ /* 0x100fe200078e0003 */
[----:B------:R0:W5:Y:S01]  /*1a30*/  @!P4 LDG.E.U16 R49, desc[UR16][R86.64] ;  /* 0x000000105631c981 */ /* 0x000162000c1e1500 */
[----:B------:R-:W-:Y:S02]  /*1a40*/  PRMT R3, RZ, 0x7610, R3 ;  /* 0x00007610ff037816 */ /* 0x000fe40000000003 */
[----:B------:R-:W-:-:S05]  /*1a50*/  IMAD.WIDE R88, R44, 0x2, R84 ;  /* 0x000000022c587825 */ /* 0x000fca00078e0254 */
[----:B------:R-:W5:Y:S01]  /*1a60*/  @!P4 LDG.E.U16 R3, desc[UR16][R88.64] ;  /* 0x000000105803c981 */ /* 0x000f62000c1e1500 */
[----:B0-----:R-:W-:-:S05]  /*1a70*/  IMAD.WIDE R86, R44, 0x2, R82 ;  /* 0x000000022c567825 */ /* 0x001fca00078e0252 */
[----:B------:R0:W5:Y:S02]  /*1a80*/  @!P4 LDG.E.U16 R2, desc[UR16][R86.64] ;  /* 0x000000105602c981 */ /* 0x000164000c1e1500 */
[----:B0-----:R-:W-:Y:S02]  /*1a90*/  IMAD.MOV.U32 R86, RZ, RZ, R5 ;  /* 0x000000ffff567224 */ /* 0x001fe400078e0005 */
[--C-:B------:R-:W-:Y:S01]  /*1aa0*/  IMAD.MOV.U32 R87, RZ, RZ, R4.reuse ;  /* 0x000000ffff577224 */ /* 0x100fe200078e0004 */
[----:B------:R-:W-:Y:S01]  /*1ab0*/  PRMT R4, RZ, 0x7610, R4 ;  /* 0x00007610ff047816 */ /* 0x000fe20000000004 */
[----:B------:R-:W-:Y:S01]  /*1ac0*/  IMAD.WIDE R88, R44, 0x2, R86 ;  /* 0x000000022c587825 */ /* 0x000fe200078e0256 */
[----:B------:R-:W-:-:S04]  /*1ad0*/  PRMT R5, RZ, 0x7610, R5 ;  /* 0x00007610ff057816 */ /* 0x000fc80000000005 */
[----:B------:R0:W5:Y:S01]  /*1ae0*/  @!P4 LDG.E.U16 R4, desc[UR16][R88.64] ;  /* 0x000000105804c981 */ /* 0x000162000c1e1500 */
[-C--:B------:R-:W-:Y:S01]  /*1af0*/  LOP3.LUT R11, R11, R10.reuse, RZ, 0x3c, !PT ;  /* 0x0000000a0b0b7212 */ /* 0x080fe200078e3cff */
[----:B------:R-:W-:Y:S02]  /*1b00*/  IMAD.MOV.U32 R90, RZ, RZ, R9 ;  /* 0x000000ffff5a7224 */ /* 0x000fe400078e0009 */
[----:B0-----:R-:W-:Y:S02]  /*1b10*/  IMAD.MOV.U32 R88, RZ, RZ, R7 ;  /* 0x000000ffff587224 */ /* 0x001fe400078e0007 */
[----:B------:R-:W-:Y:S02]  /*1b20*/  IMAD.MOV.U32 R89, RZ, RZ, R6 ;  /* 0x000000ffff597224 */ /* 0x000fe400078e0006 */
[----:B------:R-:W-:Y:S01]  /*1b30*/  IMAD.WIDE R6, R44, 0x2, R88 ;  /* 0x000000022c067825 */ /* 0x000fe200078e0258 */
[----:B------:R-:W-:-:S03]  /*1b40*/  LOP3.LUT R10, R11, R10, RZ, 0x3c, !PT ;  /* 0x0000000a0b0a7212 */ /* 0x000fc600078e3cff */
[----:B------:R-:W-:Y:S01]  /*1b50*/  IMAD.MOV.U32 R91, RZ, RZ, R8 ;  /* 0x000000ffff5b7224 */ /* 0x000fe200078e0008 */
[----:B------:R0:W5:Y:S01]  /*1b60*/  @!P4 LDG.E.U16 R5, desc[UR16][R6.64] ;  /* 0x000000100605c981 */ /* 0x000162000c1e1500 */
[----:B------:R-:W-:Y:S01]  /*1b70*/  LOP3.LUT R11, R11, R10, RZ, 0x3c, !PT ;  /* 0x0000000a0b0b7212 */ /* 0x000fe200078e3cff */
[----:B------:R-:W-:Y:S01]  /*1b80*/  IMAD.WIDE R8, R44, 0x2, R90 ;  /* 0x000000022c087825 */ /* 0x000fe200078e025a */
[----:B0-----:R-:W-:Y:S02]  /*1b90*/  PRMT R6, RZ, 0x7610, R6 ;  /* 0x00007610ff067816 */ /* 0x001fe40000000006 */
[----:B------:R-:W-:-:S04]  /*1ba0*/  PRMT R7, RZ, 0x7610, R7 ;  /* 0x00007610ff077816 */ /* 0x000fc80000000007 */
[----:B------:R0:W5:Y:S01]  /*1bb0*/  @!P4 LDG.E.U16 R6, desc[UR16][R8.64] ;  /* 0x000000100806c981 */ /* 0x000162000c1e1500 */
[----:B------:R-:W-:Y:S02]  /*1bc0*/  IMAD.MOV.U32 R92, RZ, RZ, R13 ;  /* 0x000000ffff5c7224 */ /* 0x000fe400078e000d */
[----:B------:R-:W-:Y:S02]  /*1bd0*/  IMAD.MOV.U32 R93, RZ, RZ, R12 ;  /* 0x000000ffff5d7224 */ /* 0x000fe400078e000c */
[----:B0-----:R-:W-:-:S05]  /*1be0*/  IMAD.WIDE R8, R44, 0x2, R10 ;  /* 0x000000022c087825 */ /* 0x001fca00078e020a */
[----:B------:R0:W5:Y:S01]  /*1bf0*/  @!P4 LDG.E.U16 R7, desc[UR16][R8.64] ;  /* 0x000000100807c981 */ /* 0x000162000c1e1500 */
[----:B------:R-:W-:Y:S01]  /*1c00*/  IMAD.WIDE R12, R44, 0x2, R92 ;  /* 0x000000022c0c7825 */ /* 0x000fe200078e025c */
[----:B0-----:R-:W-:-:S06]  /*1c10*/  PRMT R8, RZ, 0x7610, R8 ;  /* 0x00007610ff087816 */ /* 0x001fcc0000000008 */
[----:B------:R-:W5:Y:S04]  /*1c20*/  @!P4 LDG.E.U16 R8, desc[UR16][R12.64] ;  /* 0x000000100c08c981 */ /* 0x000f68000c1e1500 */
[----:B--2---:R-:W-:Y:S04]  /*1c30*/  STS.U16 [R18+UR12], R61 ;  /* 0x0000003d12007988 */ /* 0x004fe8000800040c */
[----:B---3--:R-:W-:Y:S04]  /*1c40*/  STS.U16 [R18+UR12+0x400], R65 ;  /* 0x0004004112007988 */ /* 0x008fe8000800040c */
[----:B----4-:R-:W-:Y:S04]  /*1c50*/  STS.U16 [R18+UR12+0x800], R69 ;  /* 0x0008004512007988 */ /* 0x010fe8000800040c */
[----:B-----5:R-:W-:Y:S04]  /*1c60*/  STS.U16 [R18+UR12+0xc00], R73 ;  /* 0x000c004912007988 */ /* 0x020fe8000800040c */
[----:B------:R-:W-:Y:S04]  /*1c70*/  STS.U16 [R48+UR12+0x100], R62 ;  /* 0x0001003e30007988 */ /* 0x000fe8000800040c */
        /* <DEDUP_REMOVED lines=15> */
[----:B------:R0:W-:Y:S04]  /*1d70*/  STS.U16 [R48+UR12+0x1100], R2 ;  /* 0x0011000230007988 */ /* 0x0001e8000800040c */
[----:B------:R-:W-:Y:S04]  /*1d80*/  STS.U16 [R48+UR12+0x1300], R4 ;  /* 0x0013000430007988 */ /* 0x000fe8000800040c */
[----:B------:R-:W-:Y:S04]  /*1d90*/  STS.U16 [R48+UR12+0x1500], R6 ;  /* 0x0015000630007988 */ /* 0x000fe8000800040c */
[----:B------:R1:W-:Y:S01]  /*1da0*/  STS.U16 [R48+UR12+0x1700], R8 ;  /* 0x0017000830007988 */ /* 0x0003e2000800040c */
[----:B------:R2:W-:Y:S06]  /*1db0*/  MEMBAR.ALL.CTA ;  /* 0x0000000000007992 */ /* 0x0005ec0000008000 */
[----:B--2---:R-:W2:Y:S02]  /*1dc0*/  FENCE.VIEW.ASYNC.S ;  /* 0x00000000000073c6 */ /* 0x004ea40000000000 */
[----:B--2---:R-:W-:Y:S06]  /*1dd0*/  BAR.SYNC.DEFER_BLOCKING 0x0 ;  /* 0x0000000000007b1d */ /* 0x004fec0000010000 */
[----:B------:R-:W-:Y:S01]  /*1de0*/  UMOV UR20, UR4 ;  /* 0x0000000400147c82 */ /* 0x000fe20008000000 */
[----:B------:R-:W-:Y:S01]  /*1df0*/  UMOV UR21, 0x40000040 ;  /* 0x4000004000157882 */ /* 0x000fe20000000000 */
[----:B------:R-:W-:Y:S01]  /*1e00*/  UMOV UR22, UR6 ;  /* 0x0000000600167c82 */ /* 0x000fe20008000000 */
[----:B------:R-:W-:Y:S01]  /*1e10*/  UMOV UR23, 0x80000020 ;  /* 0x8000002000177882 */ /* 0x000fe20000000000 */
[----:B------:R-:W-:-:S06]  /*1e20*/  WARPGROUP.ARRIVE ;  /* 0x00000000000079c5 */ /* 0x000fcc0000000000 */
[----:B------:R-:W-:Y:S01]  /*1e30*/  HGMMA.64x32x16.F32 R24, gdesc[UR20].tnspA, R24 ;  /* 0x20600000141879f0 */ /* 0x000fe20008700818 */
[----:B------:R-:W-:-:S05]  /*1e40*/  VIADD R0, R0, 0xffffffff ;  /* 0xffffffff00007836 */ /* 0x000fca0000000000 */
[----:B------:R-:W-:Y:S01]  /*1e50*/  ISETP.NE.U32.AND P0, PT, R0, RZ, PT ;  /* 0x000000ff0000720c */ /* 0x000fe20003f05070 */
[----:B------:R-:W-:Y:S01]  /*1e60*/  HGMMA.64x32x16.F32 R24, gdesc[UR8].tnspA, R24, gsb0 ;  /* 0x20600000081879f0 */ /* 0x000fe20008000818 */
[----:B0-----:R-:W-:Y:S01]  /*1e70*/  IMAD.WIDE R2, R19, 0x2, R10 ;  /* 0x0000000213027825 */ /* 0x001fe200078e020a */
[----:B------:R-:W-:-:S03]  /*1e80*/  UIADD3 UR14, UR14, -0x20, URZ ;  /* 0xffffffe00e0e7890 */ /* 0x000fc6000fffe03f */
[----:B------:R-:W-:-:S04]  /*1e90*/  IMAD.WIDE R92, R19, 0x2, R92 ;  /* 0x00000002135c7825 */ /* 0x000fc800078e025c */
[----:B------:R-:W-:-:S04]  /*1ea0*/  IMAD.WIDE R90, R19, 0x2, R90 ;  /* 0x00000002135a7825 */ /* 0x000fc800078e025a */
[----:B------:R-:W-:-:S04]  /*1eb0*/  IMAD.WIDE R88, R19, 0x2, R88 ;  /* 0x0000000213587825 */ /* 0x000fc800078e0258 */
[----:B------:R-:W-:-:S04]  /*1ec0*/  IMAD.WIDE R86, R19, 0x2, R86 ;  /* 0x0000000213567825 */ /* 0x000fc800078e0256 */
[----:B------:R-:W-:-:S04]  /*1ed0*/  IMAD.WIDE R84, R19, 0x2, R84 ;  /* 0x0000000213547825 */ /* 0x000fc800078e0254 */
[----:B------:R-:W-:-:S04]  /*1ee0*/  IMAD.WIDE R82, R19, 0x2, R82 ;  /* 0x0000000213527825 */ /* 0x000fc800078e0252 */
[----:B------:R-:W-:-:S04]  /*1ef0*/  IMAD.WIDE R80, R19, 0x2, R80 ;  /* 0x0000000213507825 */ /* 0x000fc800078e0250 */
[----:B------:R-:W-:Y:S02]  /*1f00*/  IMAD.MOV.U32 R11, RZ, RZ, R2 ;  /* 0x000000ffff0b7224 */ /* 0x000fe400078e0002 */
[----:B------:R-:W-:Y:S02]  /*1f10*/  IMAD.MOV.U32 R10, RZ, RZ, R3 ;  /* 0x000000ffff0a7224 */ /* 0x000fe400078e0003 */
[----:B------:R-:W-:Y:S02]  /*1f20*/  IMAD.MOV.U32 R13, RZ, RZ, R92 ;  /* 0x000000ffff0d7224 */ /* 0x000fe400078e005c */
[----:B------:R-:W-:Y:S02]  /*1f30*/  IMAD.MOV.U32 R12, RZ, RZ, R93 ;  /* 0x000000ffff0c7224 */ /* 0x000fe400078e005d */
[----:B------:R-:W-:Y:S02]  /*1f40*/  IMAD.MOV.U32 R9, RZ, RZ, R90 ;  /* 0x000000ffff097224 */ /* 0x000fe400078e005a */
[----:B-1----:R-:W-:-:S02]  /*1f50*/  IMAD.MOV.U32 R8, RZ, RZ, R91 ;  /* 0x000000ffff087224 */ /* 0x002fc400078e005b */
[----:B------:R-:W-:Y:S02]  /*1f60*/  IMAD.MOV.U32 R7, RZ, RZ, R88 ;  /* 0x000000ffff077224 */ /* 0x000fe400078e0058 */
[----:B------:R-:W-:Y:S02]  /*1f70*/  IMAD.MOV.U32 R6, RZ, RZ, R89 ;  /* 0x000000ffff067224 */ /* 0x000fe400078e0059 */
[----:B------:R-:W-:Y:S02]  /*1f80*/  IMAD.MOV.U32 R5, RZ, RZ, R86 ;  /* 0x000000ffff057224 */ /* 0x000fe400078e0056 */
[----:B------:R-:W-:Y:S02]  /*1f90*/  IMAD.MOV.U32 R4, RZ, RZ, R87 ;  /* 0x000000ffff047224 */ /* 0x000fe400078e0057 */
[----:B------:R-:W-:Y:S02]  /*1fa0*/  IMAD.MOV.U32 R3, RZ, RZ, R84 ;  /* 0x000000ffff037224 */ /* 0x000fe400078e0054 */
[----:B------:R-:W-:-:S02]  /*1fb0*/  IMAD.MOV.U32 R2, RZ, RZ, R85 ;  /* 0x000000ffff027224 */ /* 0x000fc400078e0055 */
[----:B------:R-:W-:Y:S01]  /*1fc0*/  IMAD.WIDE R78, R51, 0x2, R78 ;  /* 0x00000002334e7825 */ /* 0x000fe200078e024e */
[----:B------:R-:W-:-:S03]  /*1fd0*/  WARPGROUP.DEPBAR.LE gsb0, 0x0 ;  /* 0x00008000000079c5 */ /* 0x000fc60000010000 */
[----:B------:R-:W-:Y:S02]  /*1fe0*/  IMAD.MOV.U32 R21, RZ, RZ, R82 ;  /* 0x000000ffff157224 */ /* 0x000fe400078e0052 */
[----:B------:R-:W-:Y:S02]  /*1ff0*/  IMAD.MOV.U32 R41, RZ, RZ, R83 ;  /* 0x000000ffff297224 */ /* 0x000fe400078e0053 */
[----:B------:R-:W-:Y:S02]  /*2000*/  IMAD.MOV.U32 R49, RZ, RZ, R80 ;  /* 0x000000ffff317224 */ /* 0x000fe400078e0050 */
[----:B------:R-:W-:Y:S01]  /*2010*/  IMAD.MOV.U32 R60, RZ, RZ, R81 ;  /* 0x000000ffff3c7224 */ /* 0x000fe200078e0051 */
[----:B------:R-:W-:Y:S06]  /*2020*/  @P0 BRA `(.L_x_1) ;  /* 0xfffffff400140947 */ /* 0x000fec000383ffff */
[----:B------:R-:W-:Y:S02]  /*2030*/  F2FP.F16.F32.PACK_AB R35, R39, R35 ;  /* 0x000000232723723e */ /* 0x000fe400000000ff */
[----:B------:R-:W-:Y:S02]  /*2040*/  F2FP.F16.F32.PACK_AB R34, R38, R34 ;  /* 0x000000222622723e */ /* 0x000fe400000000ff */
[----:B------:R-:W-:Y:S02]  /*2050*/  F2FP.F16.F32.PACK_AB R33, R37, R33 ;  /* 0x000000212521723e */ /* 0x000fe400000000ff */
[----:B------:R-:W-:Y:S02]  /*2060*/  F2FP.F16.F32.PACK_AB R32, R36, R32 ;  /* 0x000000202420723e */ /* 0x000fe400000000ff */
[----:B------:R-:W-:Y:S02]  /*2070*/  F2FP.F16.F32.PACK_AB R27, R31, R27 ;  /* 0x0000001b1f1b723e */ /* 0x000fe400000000ff */
[----:B------:R-:W-:-:S02]  /*2080*/  F2FP.F16.F32.PACK_AB R26, R30, R26 ;  /* 0x0000001a1e1a723e */ /* 0x000fc400000000ff */
[----:B------:R-:W-:Y:S02]  /*2090*/  F2FP.F16.F32.PACK_AB R25, R29, R25 ;  /* 0x000000191d19723e */ /* 0x000fe400000000ff */
[----:B------:R-:W-:-:S07]  /*20a0*/  F2FP.F16.F32.PACK_AB R24, R28, R24 ;  /* 0x000000181c18723e */ /* 0x000fce00000000ff */
.L_x_0:
[----:B------:R-:W-:Y:S01]  /*20b0*/  BAR.SYNC.DEFER_BLOCKING 0x0 ;  /* 0x0000000000007b1d */ /* 0x000fe20000010000 */
[C---:B------:R-:W-:Y:S01]  /*20c0*/  IMAD.SHL.U32 R2, R14.reuse, 0x100, RZ ;  /* 0x000001000e027824 */ /* 0x040fe200078e00ff */
[----:B------:R-:W-:Y:S01]  /*20d0*/  USHF.L.U32 UR13, UR13, 0x5, URZ ;  /* 0x000000050d0d7899 */ /* 0x000fe2000800063f */
[C---:B------:R-:W-:Y:S02]  /*20e0*/  IMAD.SHL.U32 R0, R14.reuse, 0x10, RZ ;  /* 0x000000100e007824 */ /* 0x040fe400078e00ff */
[----:B------:R-:W-:Y:S01]  /*20f0*/  IMAD.SHL.U32 R3, R14, 0x8, RZ ;  /* 0x000000080e037824 */ /* 0x000fe200078e00ff */
[----:B------:R-:W-:Y:S01]  /*2100*/  LOP3.LUT R5, R2, 0x800, RZ, 0xc0, !PT ;  /* 0x0000080002057812 */ /* 0x000fe200078ec0ff */
[----:B------:R-:W-:Y:S01]  /*2110*/  IMAD.SHL.U32 R14, R14, 0x20, RZ ;  /* 0x000000200e0e7824 */ /* 0x000fe200078e00ff */
[----:B------:R-:W-:Y:S01]  /*2120*/  LOP3.LUT R2, R0, 0x70, RZ, 0xc0, !PT ;  /* 0x0000007000027812 */ /* 0x000fe200078ec0ff */
[----:B------:R-:W-:Y:S01]  /*2130*/  ULDC.64 UR6, c[0x0][0x228] ;  /* 0x00008a0000067ab9 */ /* 0x000fe20000000a00 */
[----:B------:R-:W-:Y:S01]  /*2140*/  LOP3.LUT R3, R3, 0x380, RZ, 0xc0, !PT ;  /* 0x0000038003037812 */ /* 0x000fe200078ec0ff */
[----:B------:R-:W-:Y:S01]  /*2150*/  ULDC UR4, c[0x0][0x244] ;  /* 0x0000910000047ab9 */ /* 0x000fe20000000800 */
[----:B------:R-:W-:-:S02]  /*2160*/  IADD3 R2, R2, UR12, R5 ;  /* 0x0000000c02027c10 */ /* 0x000fc4000fffe005 */
[----:B------:R-:W-:Y:S02]  /*2170*/  LOP3.LUT R0, R0, 0x3f0, RZ, 0xc0, !PT ;  /* 0x000003f000007812 */ /* 0x000fe400078ec0ff */
[----:B------:R-:W-:Y:S01]  /*2180*/  LOP3.LUT R5, R14, 0x800, RZ, 0xc0, !PT ;  /* 0x000008000e057812 */ /* 0x000fe200078ec0ff */
[----:B------:R-:W-:Y:S01]  /*2190*/  IMAD.IADD R18, R3, 0x1, R2 ;  /* 0x0000000103127824 */ /* 0x000fe200078e0202 */
[C---:B------:R-:W-:Y:S01]  /*21a0*/  ISETP.GE.AND P0, PT, R15.reuse, UR6, PT ;  /* 0x000000060f007c0c */ /* 0x040fe2000bf06270 */
[----:B------:R-:W-:Y:S01]  /*21b0*/  IMAD.U32 R3, RZ, RZ, UR13 ;  /* 0x0000000dff037e24 */ /* 0x000fe2000f8e00ff */
[----:B------:R-:W-:Y:S01]  /*21c0*/  IADD3 R20, R0, UR12, R5 ;  /* 0x0000000c00147c10 */ /* 0x000fe2000fffe005 */
[----:B------:R-:W-:Y:S01]  /*21d0*/  IMAD R15, R15, UR4, RZ ;  /* 0x000000040f0f7c24 */ /* 0x000fe2000f8e02ff */
[----:B------:R-:W0:Y:S01]  /*21e0*/  LDC R0, c[0x0][0x248] ;  /* 0x00009200ff007b82 */ /* 0x000e220000000800 */
[----:B------:R-:W-:Y:S01]  /*21f0*/  ULDC.64 UR4, c[0x0][0x220] ;  /* 0x0000880000047ab9 */ /* 0x000fe20000000a00 */
[----:B------:R-:W-:Y:S01]  /*2200*/  STSM.16.M88.4 [R18], R24 ;  /* 0x0000001812007844 */ /* 0x000fe20000000200 */
[----:B------:R-:W-:-:S05]  /*2210*/  LOP3.LUT R16, R16, 0x20, R3, 0xf8, !PT ;  /* 0x0000002010107812 */ /* 0x000fca00078ef803 */
[----:B------:R-:W-:Y:S01]  /*2220*/  BAR.SYNC.DEFER_BLOCKING 0x0 ;  /* 0x0000000000007b1d */ /* 0x000fe20000010000 */
[----:B------:R-:W-:-:S04]  /*2230*/  LOP3.LUT R17, R16, R17, RZ, 0xfc, !PT ;  /* 0x0000001110117212 */ /* 0x000fc800078efcff */
[C---:B------:R-:W-:Y:S02]  /*2240*/  LOP3.LUT R3, R17.reuse, 0x2, RZ, 0xfc, !PT ;  /* 0x0000000211037812 */ /* 0x040fe400078efcff */
[----:B------:R-:W-:Y:S02]  /*2250*/  LOP3.LUT R2, R17, 0x4, RZ, 0xfc, !PT ;  /* 0x0000000411027812 */ /* 0x000fe400078efcff */
[----:B------:R-:W-:Y:S02]  /*2260*/  ISETP.LT.AND P3, PT, R3, UR7, !P0 ;  /* 0x0000000703007c0c */ /* 0x000fe4000c761270 */
[----:B------:R-:W-:Y:S02]  /*2270*/  LEA R3, P1, R15, UR4, 0x1 ;  /* 0x000000040f037c11 */ /* 0x000fe4000f8208ff */
[----:B------:R-:W-:Y:S02]  /*2280*/  LOP3.LUT R11, R17, 0x6, RZ, 0xfc, !PT ;  /* 0x00000006110b7812 */ /* 0x000fe400078efcff */
[----:B------:R-:W-:-:S02]  /*2290*/  ISETP.LT.AND P2, PT, R2, UR7, !P0 ;  /* 0x0000000702007c0c */ /* 0x000fc4000c741270 */
[C---:B------:R-:W-:Y:S01]  /*22a0*/  ISETP.LT.AND P4, PT, R17.reuse, UR7, !P0 ;  /* 0x0000000711007c0c */ /* 0x040fe2000c781270 */
[----:B0-----:R-:W-:Y:S01]  /*22b0*/  IMAD R9, R17, R0, RZ ;  /* 0x0000000011097224 */ /* 0x001fe200078e02ff */
[----:B------:R-:W-:Y:S02]  /*22c0*/  LEA.HI.X.SX32 R2, R15, UR5, 0x1, P1 ;  /* 0x000000050f027c11 */ /* 0x000fe400088f0eff */
[----:B------:R-:W-:Y:S01]  /*22d0*/  ISETP.LT.AND P1, PT, R11, UR7, !P0 ;  /* 0x000000070b007c0c */ /* 0x000fe2000c721270 */
[C---:B------:R-:W-:Y:S01]  /*22e0*/  IMAD R11, R0.reuse, 0x2, R9 ;  /* 0x00000002000b7824 */ /* 0x040fe200078e0209 */
[----:B------:R-:W-:Y:S01]  /*22f0*/  LOP3.LUT R10, R17, 0x8, RZ, 0xfc, !PT ;  /* 0x00000008110a7812 */ /* 0x000fe200078efcff */
[----:B------:R-:W0:Y:S01]  /*2300*/  LDS.128 R4, [R20] ;  /* 0x0000000014047984 */ /* 0x000e220000000c00 */
[----:B------:R-:W-:Y:S01]  /*2310*/  BAR.SYNC.DEFER_BLOCKING 0x0 ;  /* 0x0000000000007b1d */ /* 0x000fe20000010000 */
[----:B------:R-:W-:Y:S01]  /*2320*/  LEA R8, P5, R9, R3, 0x1 ;  /* 0x0000000309087211 */ /* 0x000fe200078a08ff */
[----:B------:R-:W-:Y:S01]  /*2330*/  IMAD R13, R0, 0x2, R11 ;  /* 0x00000002000d7824 */ /* 0x000fe200078e020b */
[----:B------:R-:W-:-:S02]  /*2340*/  ISETP.LT.AND P6, PT, R10, UR7, !P0 ;  /* 0x000000070a007c0c */ /* 0x000fc4000c7c1270 */
[-C--:B------:R-:W-:Y:S01]  /*2350*/  LEA.HI.X.SX32 R9, R9, R2.reuse, 0x1, P5 ;  /* 0x0000000209097211 */ /* 0x080fe200028f0eff */
[----:B------:R-:W-:Y:S01]  /*2360*/  IMAD R19, R0, 0x2, R13 ;  /* 0x0000000200137824 */ /* 0x000fe200078e020d */
[----:B------:R-:W-:Y:S02]  /*2370*/  LEA R10, P5, R11, R3, 0x1 ;  /* 0x000000030b0a7211 */ /* 0x000fe400078a08ff */
[----:B------:R-:W-:Y:S02]  /*2380*/  LOP3.LUT R12, R17, 0xa, RZ, 0xfc, !PT ;  /* 0x0000000a110c7812 */ /* 0x000fe400078efcff */
[----:B------:R-:W-:Y:S02]  /*2390*/  LEA.HI.X.SX32 R11, R11, R2, 0x1, P5 ;  /* 0x000000020b0b7211 */ /* 0x000fe400028f0eff */
[----:B------:R-:W-:Y:S02]  /*23a0*/  ISETP.LT.AND P5, PT, R12, UR7, !P0 ;  /* 0x000000070c007c0c */ /* 0x000fe4000c7a1270 */
[----:B------:R-:W-:Y:S01]  /*23b0*/  LOP3.LUT R14, R17, 0xc, RZ, 0xfc, !PT ;  /* 0x0000000c110e7812 */ /* 0x000fe200078efcff */
[----:B------:R-:W-:Y:S01]  /*23c0*/  STSM.16.M88.4 [R18], R32 ;  /* 0x0000002012007844 */ /* 0x000fe20000000200 */
[----:B------:R-:W-:Y:S01]  /*23d0*/  BAR.SYNC.DEFER_BLOCKING 0x0 ;  /* 0x0000000000007b1d */ /* 0x000fe20000010000 */
[----:B0-----:R-:W-:-:S02]  /*23e0*/  PRMT R16, R4, 0x7632, R16 ;  /* 0x0000763204107816 */ /* 0x001fc40000000010 */
[----:B------:R-:W-:-:S03]  /*23f0*/  PRMT R22, R5, 0x7632, R22 ;  /* 0x0000763205167816 */ /* 0x000fc60000000016 */
[----:B------:R0:W-:Y:S01]  /*2400*/  @P4 STG.E.U16 desc[UR16][R8.64], R4 ;  /* 0x0000000408004986 */ /* 0x0001e2000c101510 */
[----:B------:R-:W-:-:S03]  /*2410*/  LEA R12, P4, R13, R3, 0x1 ;  /* 0x000000030d0c7211 */ /* 0x000fc600078808ff */
[----:B------:R-:W-:Y:S01]  /*2420*/  @P3 STG.E.U16 desc[UR16][R10.64], R5 ;  /* 0x000000050a003986 */ /* 0x000fe2000c101510 */
[-C--:B------:R-:W-:Y:S02]  /*2430*/  LEA.HI.X.SX32 R13, R13, R2.reuse, 0x1, P4 ;  /* 0x000000020d0d7211 */ /* 0x080fe400020f0eff */
[----:B------:R-:W-:Y:S02]  /*2440*/  ISETP.LT.AND P4, PT, R14, UR7, !P0 ;  /* 0x000000070e007c0c */ /* 0x000fe4000c781270 */
[----:B------:R-:W-:Y:S01]  /*2450*/  LEA R14, P3, R19, R3, 0x1 ;  /* 0x00000003130e7211 */ /* 0x000fe200078608ff */
[----:B------:R1:W-:Y:S01]  /*2460*/  @P2 STG.E.U16 desc[UR16][R12.64], R6 ;  /* 0x000000060c002986 */ /* 0x0003e2000c101510 */
[C---:B0-----:R-:W-:Y:S02]  /*2470*/  LOP3.LUT R9, R17.reuse, 0xe, RZ, 0xfc, !PT ;  /* 0x0000000e11097812 */ /* 0x041fe400078efcff */
[----:B------:R-:W-:Y:S02]  /*2480*/  LOP3.LUT R8, R17, 0x10, RZ, 0xfc, !PT ;  /* 0x0000001011087812 */ /* 0x000fe400078efcff */
[----:B------:R-:W-:Y:S01]  /*2490*/  LEA.HI.X.SX32 R15, R19, R2, 0x1, P3 ;  /* 0x00000002130f7211 */ /* 0x000fe200018f0eff */
[----:B------:R-:W-:Y:S01]  /*24a0*/  IMAD R19, R0, 0x2, R19 ;  /* 0x0000000200137824 */ /* 0x000fe200078e0213 */
[----:B------:R-:W-:-:S02]  /*24b0*/  ISETP.LT.AND P3, PT, R9, UR7, !P0 ;  /* 0x0000000709007c0c */ /* 0x000fc4000c761270 */
[----:B------:R-:W-:Y:S01]  /*24c0*/  ISETP.LT.AND P2, PT, R8, UR7, !P0 ;  /* 0x0000000708007c0c */ /* 0x000fe2000c741270 */
[----:B------:R0:W-:Y:S01]  /*24d0*/  @P1 STG.E.U16 desc[UR16][R14.64], R7 ;  /* 0x000000070e001986 */ /* 0x0001e2000c101510 */
[-C--:B------:R-:W-:Y:S01]  /*24e0*/  LEA R18, P1, R19, R3.reuse, 0x1 ;  /* 0x0000000313127211 */ /* 0x080fe200078208ff */
[C---:B------:R-:W-:Y:S01]  /*24f0*/  IMAD R21, R0.reuse, 0x2, R19 ;  /* 0x0000000200157824 */ /* 0x040fe200078e0213 */
[----:B-1----:R-:W-:Y:S01]  /*2500*/  LOP3.LUT R12, R17, 0x12, RZ, 0xfc, !PT ;  /* 0x00000012110c7812 */ /* 0x002fe200078efcff */
[----:B------:R-:W1:Y:S01]  /*2510*/  LDS.128 R8, [R20] ;  /* 0x0000000014087984 */ /* 0x000e620000000c00 */
[----:B------:R-:W-:Y:S01]  /*2520*/  LEA.HI.X.SX32 R19, R19, R2, 0x1, P1 ;  /* 0x0000000213137211 */ /* 0x000fe200008f0eff */
[----:B------:R-:W-:Y:S01]  /*2530*/  IMAD R13, R0, 0x2, R21 ;  /* 0x00000002000d7824 */ /* 0x000fe200078e0215 */
[----:B------:R-:W-:-:S03]  /*2540*/  LEA R4, P1, R21, R3, 0x1 ;  /* 0x0000000315047211 */ /* 0x000fc600078208ff */
[----:B------:R2:W-:Y:S01]  /*2550*/  @P6 STG.E.U16 desc[UR16][R18.64], R16 ;  /* 0x0000001012006986 */ /* 0x0005e2000c101510 */
[-C--:B------:R-:W-:Y:S01]  /*2560*/  LEA.HI.X.SX32 R5, R21, R2.reuse, 0x1, P1 ;  /* 0x0000000215057211 */ /* 0x080fe200008f0eff */
[----:B0-----:R-:W-:Y:S01]  /*2570*/  IMAD R15, R0, 0x2, R13 ;  /* 0x00000002000f7824 */ /* 0x001fe200078e020d */
[----:B------:R-:W-:Y:S02]  /*2580*/  ISETP.LT.AND P1, PT, R12, UR7, !P0 ;  /* 0x000000070c007c0c */ /* 0x000fe4000c721270 */
[-C--:B------:R-:W-:Y:S01]  /*2590*/  LEA R12, P6, R13, R3.reuse, 0x1 ;  /* 0x000000030d0c7211 */ /* 0x080fe200078c08ff */
[----:B------:R0:W-:Y:S01]  /*25a0*/  @P5 STG.E.U16 desc[UR16][R4.64], R22 ;  /* 0x0000001604005986 */ /* 0x0001e2000c101510 */
[----:B------:R-:W-:Y:S02]  /*25b0*/  LOP3.LUT R14, R17, 0x14, RZ, 0xfc, !PT ;  /* 0x00000014110e7812 */ /* 0x000fe400078efcff */
[----:B------:R-:W-:Y:S02]  /*25c0*/  LEA.HI.X.SX32 R13, R13, R2, 0x1, P6 ;  /* 0x000000020d0d7211 */ /* 0x000fe400030f0eff */
[----:B------:R-:W-:Y:S01]  /*25d0*/  ISETP.LT.AND P5, PT, R14, UR7, !P0 ;  /* 0x000000070e007c0c */ /* 0x000fe2000c7a1270 */
[----:B--2---:R-:W-:Y:S01]  /*25e0*/  IMAD R19, R0, 0x2, R15 ;  /* 0x0000000200137824 */ /* 0x004fe200078e020f */
[----:B------:R-:W-:-:S02]  /*25f0*/  LEA R14, P6, R15, R3, 0x1 ;  /* 0x000000030f0e7211 */ /* 0x000fc400078c08ff */
[----:B------:R-:W-:Y:S01]  /*2600*/  PRMT R16, R7, 0x7632, R16 ;  /* 0x0000763207107816 */ /* 0x000fe20000000010 */
[----:B------:R-:W-:Y:S01]  /*2610*/  IMAD R7, R0, 0x2, R19 ;  /* 0x0000000200077824 */ /* 0x000fe200078e0213 */
[----:B------:R-:W-:Y:S02]  /*2620*/  LEA.HI.X.SX32 R15, R15, R2, 0x1, P6 ;  /* 0x000000020f0f7211 */ /* 0x000fe400030f0eff */
[----:B0-----:R-:W-:Y:S02]  /*2630*/  PRMT R5, R6, 0x7632, R5 ;  /* 0x0000763206057816 */ /* 0x001fe40000000005 */
[----:B------:R-:W-:Y:S02]  /*2640*/  LOP3.LUT R6, R17, 0x16, RZ, 0xfc, !PT ;  /* 0x0000001611067812 */ /* 0x000fe400078efcff */
[----:B------:R-:W-:Y:S01]  /*2650*/  LEA R4, P6, R19, R3, 0x1 ;  /* 0x0000000313047211 */ /* 0x000fe200078c08ff */
[----:B------:R0:W-:Y:S01]  /*2660*/  @P4 STG.E.U16 desc[UR16][R12.64], R5 ;  /* 0x000000050c004986 */ /* 0x0001e2000c101510 */
[----:B------:R-:W-:-:S02]  /*2670*/  ISETP.LT.AND P4, PT, R6, UR7, !P0 ;  /* 0x0000000706007c0c */ /* 0x000fc4000c781270 */
[C---:B------:R-:W-:Y:S01]  /*2680*/  LOP3.LUT R6, R17.reuse, 0x18, RZ, 0xfc, !PT ;  /* 0x0000001811067812 */ /* 0x040fe200078efcff */
[----:B------:R2:W-:Y:S01]  /*2690*/  @P3 STG.E.U16 desc[UR16][R14.64], R16 ;  /* 0x000000100e003986 */ /* 0x0005e2000c101510 */
[----:B------:R-:W-:Y:S02]  /*26a0*/  LOP3.LUT R20, R17, 0x1c, RZ, 0xfc, !PT ;  /* 0x0000001c11147812 */ /* 0x000fe400078efcff */
[----:B------:R-:W-:Y:S01]  /*26b0*/  ISETP.LT.AND P3, PT, R6, UR7, !P0 ;  /* 0x0000000706007c0c */ /* 0x000fe2000c761270 */
[C---:B0-----:R-:W-:Y:S01]  /*26c0*/  IMAD R13, R0.reuse, 0x2, R7 ;  /* 0x00000002000d7824 */ /* 0x041fe200078e0207 */
[-C--:B------:R-:W-:Y:S02]  /*26d0*/  LEA.HI.X.SX32 R5, R19, R2.reuse, 0x1, P6 ;  /* 0x0000000213057211 */ /* 0x080fe400030f0eff */
[----:B------:R-:W-:Y:S01]  /*26e0*/  LEA R6, P6, R7, R3, 0x1 ;  /* 0x0000000307067211 */ /* 0x000fe200078c08ff */
[C---:B------:R-:W-:Y:S01]  /*26f0*/  IMAD R19, R0.reuse, 0x2, R13 ;  /* 0x0000000200137824 */ /* 0x040fe200078e020d */
[----:B------:R-:W-:Y:S01]  /*2700*/  LOP3.LUT R12, R17, 0x1a, RZ, 0xfc, !PT ;  /* 0x0000001a110c7812 */ /* 0x000fe200078efcff */
[----:B-1----:R-:W-:Y:S01]  /*2710*/  @P2 STG.E.U16 desc[UR16][R4.64], R8 ;  /* 0x0000000804002986 */ /* 0x002fe2000c101510 */
[----:B------:R-:W-:Y:S01]  /*2720*/  LEA.HI.X.SX32 R7, R7, R2, 0x1, P6 ;  /* 0x0000000207077211 */ /* 0x000fe200030f0eff */
[----:B------:R-:W-:Y:S01]  /*2730*/  IMAD R21, R0, 0x2, R19 ;  /* 0x0000000200157824 */ /* 0x000fe200078e0213 */
[----:B------:R-:W-:-:S02]  /*2740*/  ISETP.LT.AND P2, PT, R12, UR7, !P0 ;  /* 0x000000070c007c0c */ /* 0x000fc4000c741270 */
[-C--:B------:R-:W-:Y:S01]  /*2750*/  LEA R12, P6, R13, R3.reuse, 0x1 ;  /* 0x000000030d0c7211 */ /* 0x080fe200078c08ff */
[C---:B------:R-:W-:Y:S01]  /*2760*/  IMAD R23, R0.reuse, 0x2, R21 ;  /* 0x0000000200177824 */ /* 0x040fe200078e0215 */
[----:B------:R0:W-:Y:S01]  /*2770*/  @P1 STG.E.U16 desc[UR16][R6.64], R9 ;  /* 0x0000000906001986 */ /* 0x0001e2000c101510 */
[-C--:B--2---:R-:W-:Y:S02]  /*2780*/  LEA R14, P1, R19, R3.reuse, 0x1 ;  /* 0x00000003130e7211 */ /* 0x084fe400078208ff */
[C---:B------:R-:W-:Y:S01]  /*2790*/  IMAD R25, R0.reuse, 0x2, R23 ;  /* 0x0000000200197824 */ /* 0x040fe200078e0217 */
[-C--:B------:R-:W-:Y:S02]  /*27a0*/  LEA.HI.X.SX32 R13, R13, R2.reuse, 0x1, P6 ;  /* 0x000000020d0d7211 */ /* 0x080fe400030f0eff */
[----:B------:R-:W-:Y:S01]  /*27b0*/  LEA R18, P6, R21, R3, 0x1 ;  /* 0x0000000315127211 */ /* 0x000fe200078c08ff */
[----:B------:R-:W-:Y:S01]  /*27c0*/  IMAD R0, R0, 0x2, R25 ;  /* 0x0000000200007824 */ /* 0x000fe200078e0219 */
[-C--:B------:R-:W-:Y:S01]  /*27d0*/  LEA.HI.X.SX32 R15, R19, R2.reuse, 0x1, P1 ;  /* 0x00000002130f7211 */ /* 0x080fe200008f0eff */
[----:B------:R1:W-:Y:S01]  /*27e0*/  @P5 STG.E.U16 desc[UR16][R12.64], R10 ;  /* 0x0000000a0c005986 */ /* 0x0003e2000c101510 */
[----:B------:R-:W-:-:S02]  /*27f0*/  LEA.HI.X.SX32 R19, R21, R2, 0x1, P6 ;  /* 0x0000000215137211 */ /* 0x000fc400030f0eff */
[-C--:B0-----:R-:W-:Y:S01]  /*2800*/  LEA R6, P1, R25, R3.reuse, 0x1 ;  /* 0x0000000319067211 */ /* 0x081fe200078208ff */
[----:B------:R1:W-:Y:S01]  /*2810*/  @P4 STG.E.U16 desc[UR16][R14.64], R11 ;  /* 0x0000000b0e004986 */ /* 0x0003e2000c101510 */
[----:B------:R-:W-:Y:S02]  /*2820*/  LEA R4, P6, R23, R3, 0x1 ;  /* 0x0000000317047211 */ /* 0x000fe400078c08ff */
[----:B------:R-:W-:Y:S02]  /*2830*/  LOP3.LUT R17, R17, 0x1e, RZ, 0xfc, !PT ;  /* 0x0000001e11117812 */ /* 0x000fe400078efcff */
[-C--:B------:R-:W-:Y:S02]  /*2840*/  LEA.HI.X.SX32 R7, R25, R2.reuse, 0x1, P1 ;  /* 0x0000000219077211 */ /* 0x080fe400008f0eff */
[----:B------:R-:W-:Y:S02]  /*2850*/  ISETP.LT.AND P1, PT, R20, UR7, !P0 ;  /* 0x0000000714007c0c */ /* 0x000fe4000c721270 */
[----:B------:R-:W-:-:S02]  /*2860*/  LEA.HI.X.SX32 R5, R23, R2, 0x1, P6 ;  /* 0x0000000217057211 */ /* 0x000fc400030f0eff */
[----:B------:R-:W-:Y:S02]  /*2870*/  ISETP.LT.AND P0, PT, R17, UR7, !P0 ;  /* 0x0000000711007c0c */ /* 0x000fe4000c701270 */
[----:B------:R-:W-:Y:S02]  /*2880*/  LEA R16, P6, R0, R3, 0x1 ;  /* 0x0000000300107211 */ /* 0x000fe400078c08ff */
[----:B------:R-:W-:Y:S02]  /*2890*/  PRMT R9, R8, 0x7632, R9 ;  /* 0x0000763208097816 */ /* 0x000fe40000000009 */
[----:B------:R-:W-:Y:S02]  /*28a0*/  LEA.HI.X.SX32 R17, R0, R2, 0x1, P6 ;  /* 0x0000000200117211 */ /* 0x000fe400030f0eff */
[----:B------:R-:W-:Y:S01]  /*28b0*/  PRMT R2, R9, 0x7632, R2 ;  /* 0x0000763209027816 */ /* 0x000fe20000000002 */
[----:B------:R1:W-:Y:S01]  /*28c0*/  @P3 STG.E.U16 desc[UR16][R18.64], R9 ;  /* 0x0000000912003986 */ /* 0x0003e2000c101510 */
[----:B------:R-:W-:-:S03]  /*28d0*/  PRMT R3, R10, 0x7632, R3 ;  /* 0x000076320a037816 */ /* 0x000fc60000000003 */
[----:B------:R1:W-:Y:S04]  /*28e0*/  @P2 STG.E.U16 desc[UR16][R4.64], R2 ;  /* 0x0000000204002986 */ /* 0x0003e8000c101510 */
[----:B------:R1:W-:Y:S01]  /*28f0*/  @P1 STG.E.U16 desc[UR16][R6.64], R3 ;  /* 0x0000000306001986 */ /* 0x0003e2000c101510 */
[----:B------:R-:W-:Y:S05]  /*2900*/  @!P0 EXIT ;  /* 0x000000000000894d */ /* 0x000fea0003800000 */
[----:B------:R-:W-:-:S05]  /*2910*/  PRMT R8, R11, 0x7632, R8 ;  /* 0x000076320b087816 */ /* 0x000fca0000000008 */
[----:B------:R-:W-:Y:S01]  /*2920*/  STG.E.U16 desc[UR16][R16.64], R8 ;  /* 0x0000000810007986 */ /* 0x000fe2000c101510 */
[----:B------:R-:W-:Y:S05]  /*2930*/  EXIT ;  /* 0x000000000000794d */ /* 0x000fea0003800000 */
.L_x_2:
[----:B------:R-:W-:-:S00]  /*2940*/  BRA `(.L_x_2) ;  /* 0xfffffffc00fc7947 */ /* 0x000fc0000383ffff */
[----:B------:R-:W-:-:S00]  /*2950*/  NOP ;  /* 0x0000000000007918 */ /* 0x000fc00000000000 */
        /* <DEDUP_REMOVED lines=10> */
.L_x_3:


//--------------------- .nv.shared.matmul_kernel  --------------------------
	.section	.nv.shared.matmul_kernel,"aw",@nobits
	.sectionflags	@""
	.align	16
	.zero		1024


//--------------------- .nv.shared.reserved.0     --------------------------
	.section	.nv.shared.reserved.0,"aw",@nobits
	.weak		__nv_reservedSMEM_offset_0_alias
	.size		__nv_reservedSMEM_offset_0_alias, 0, 0
	.other		__nv_reservedSMEM_offset_0_alias,@"STO_CUDA_RESERVED_SHARED STV_DEFAULT"
__nv_reservedSMEM_offset_0_alias:
	.zero		0


//--------------------- .nv.constant0.matmul_kernel --------------------------
	.section	.nv.constant0.matmul_kernel,"a",@progbits
	.sectionflags	@""
	.align	4
.nv.constant0.matmul_kernel:
	.zero		608


//--------------------- SYMBOLS --------------------------

	.type		.nv.reservedSmem.offset0,@object
	.size		.nv.reservedSmem.offset0,0x4
